//
// Generated by NVIDIA NVVM Compiler
//
// Compiler Build ID: CL-36424714
// Cuda compilation tools, release 13.0, V13.0.88
// Based on NVVM 20.0.0
//

.version 9.0
.target sm_100
.address_size 64

	// .globl	_Z22gemm_fp32_ga100_kernelPKfS0_Pfiiiiii
// _ZZ22gemm_fp32_ga100_kernelPKfS0_PfiiiiiiE3s_a has been demoted
// _ZZ22gemm_fp32_ga100_kernelPKfS0_PfiiiiiiE3s_b has been demoted

.visible .entry _Z22gemm_fp32_ga100_kernelPKfS0_Pfiiiiii(
	.param .u64 .ptr .align 1 _Z22gemm_fp32_ga100_kernelPKfS0_Pfiiiiii_param_0,
	.param .u64 .ptr .align 1 _Z22gemm_fp32_ga100_kernelPKfS0_Pfiiiiii_param_1,
	.param .u64 .ptr .align 1 _Z22gemm_fp32_ga100_kernelPKfS0_Pfiiiiii_param_2,
	.param .u32 _Z22gemm_fp32_ga100_kernelPKfS0_Pfiiiiii_param_3,
	.param .u32 _Z22gemm_fp32_ga100_kernelPKfS0_Pfiiiiii_param_4,
	.param .u32 _Z22gemm_fp32_ga100_kernelPKfS0_Pfiiiiii_param_5,
	.param .u32 _Z22gemm_fp32_ga100_kernelPKfS0_Pfiiiiii_param_6,
	.param .u32 _Z22gemm_fp32_ga100_kernelPKfS0_Pfiiiiii_param_7,
	.param .u32 _Z22gemm_fp32_ga100_kernelPKfS0_Pfiiiiii_param_8
)
{
	.reg .pred 	%p<123>;
	.reg .b32 	%r<570>;
	.reg .b32 	%f<2627>;
	.reg .b64 	%rd<130>;
	// demoted variable
	.shared .align 4 .b8 _ZZ22gemm_fp32_ga100_kernelPKfS0_PfiiiiiiE3s_a[8448];
	// demoted variable
	.shared .align 4 .b8 _ZZ22gemm_fp32_ga100_kernelPKfS0_PfiiiiiiE3s_b[8448];
	ld.param.u32 	%r80, [_Z22gemm_fp32_ga100_kernelPKfS0_Pfiiiiii_param_5];
	ld.param.u32 	%r81, [_Z22gemm_fp32_ga100_kernelPKfS0_Pfiiiiii_param_6];
	mov.u32 	%r1, %ctaid.x;
	mov.u32 	%r2, %ctaid.y;
	mov.u32 	%r3, %tid.x;
	mov.u32 	%r4, %tid.y;
	and.b32  	%r561, %r3, 15;
	setp.lt.s32 	%p1, %r80, 1;
	mov.f32 	%f2483, 0f00000000;
	mov.f32 	%f2484, %f2483;
	mov.f32 	%f2485, %f2483;
	mov.f32 	%f2486, %f2483;
	mov.f32 	%f2487, %f2483;
	mov.f32 	%f2488, %f2483;
	mov.f32 	%f2489, %f2483;
	mov.f32 	%f2490, %f2483;
	mov.f32 	%f2491, %f2483;
	mov.f32 	%f2492, %f2483;
	mov.f32 	%f2493, %f2483;
	mov.f32 	%f2494, %f2483;
	mov.f32 	%f2495, %f2483;
	mov.f32 	%f2496, %f2483;
	mov.f32 	%f2497, %f2483;
	mov.f32 	%f2498, %f2483;
	mov.f32 	%f2499, %f2483;
	mov.f32 	%f2500, %f2483;
	mov.f32 	%f2501, %f2483;
	mov.f32 	%f2502, %f2483;
	mov.f32 	%f2503, %f2483;
	mov.f32 	%f2504, %f2483;
	mov.f32 	%f2505, %f2483;
	mov.f32 	%f2506, %f2483;
	mov.f32 	%f2507, %f2483;
	mov.f32 	%f2508, %f2483;
	mov.f32 	%f2509, %f2483;
	mov.f32 	%f2510, %f2483;
	mov.f32 	%f2511, %f2483;
	mov.f32 	%f2512, %f2483;
	mov.f32 	%f2513, %f2483;
	mov.f32 	%f2514, %f2483;
	mov.f32 	%f2515, %f2483;
	mov.f32 	%f2516, %f2483;
	mov.f32 	%f2517, %f2483;
	mov.f32 	%f2518, %f2483;
	mov.f32 	%f2519, %f2483;
	mov.f32 	%f2520, %f2483;
	mov.f32 	%f2521, %f2483;
	mov.f32 	%f2522, %f2483;
	mov.f32 	%f2523, %f2483;
	mov.f32 	%f2524, %f2483;
	mov.f32 	%f2525, %f2483;
	mov.f32 	%f2526, %f2483;
	mov.f32 	%f2527, %f2483;
	mov.f32 	%f2528, %f2483;
	mov.f32 	%f2529, %f2483;
	mov.f32 	%f2530, %f2483;
	mov.f32 	%f2531, %f2483;
	mov.f32 	%f2532, %f2483;
	mov.f32 	%f2533, %f2483;
	mov.f32 	%f2534, %f2483;
	mov.f32 	%f2535, %f2483;
	mov.f32 	%f2536, %f2483;
	mov.f32 	%f2537, %f2483;
	mov.f32 	%f2538, %f2483;
	mov.f32 	%f2539, %f2483;
	mov.f32 	%f2540, %f2483;
	mov.f32 	%f2541, %f2483;
	mov.f32 	%f2542, %f2483;
	mov.f32 	%f2543, %f2483;
	mov.f32 	%f2544, %f2483;
	mov.f32 	%f2545, %f2483;
	mov.f32 	%f2546, %f2483;
	@%p1 bra 	$L__BB0_35;
	ld.param.u32 	%r541, [_Z22gemm_fp32_ga100_kernelPKfS0_Pfiiiiii_param_7];
	shl.b32 	%r85, %r4, 4;
	add.s32 	%r86, %r85, %r3;
	shr.u32 	%r87, %r86, 7;
	shr.u32 	%r88, %r86, 4;
	and.b32  	%r89, %r86, 127;
	shl.b32 	%r90, %r2, 7;
	shl.b32 	%r91, %r1, 7;
	add.s32 	%r92, %r88, %r90;
	add.s32 	%r93, %r92, 16;
	add.s32 	%r94, %r92, 32;
	add.s32 	%r95, %r92, 48;
	add.s32 	%r96, %r92, 64;
	add.s32 	%r97, %r92, 80;
	add.s32 	%r98, %r92, 96;
	add.s32 	%r99, %r92, 112;
	mad.lo.s32 	%r569, %r99, %r81, %r561;
	mad.lo.s32 	%r568, %r98, %r81, %r561;
	mad.lo.s32 	%r567, %r97, %r81, %r561;
	mad.lo.s32 	%r566, %r96, %r81, %r561;
	mad.lo.s32 	%r565, %r95, %r81, %r561;
	mad.lo.s32 	%r564, %r94, %r81, %r561;
	mad.lo.s32 	%r563, %r93, %r81, %r561;
	mad.lo.s32 	%r562, %r92, %r81, %r561;
	add.s32 	%r560, %r87, 8;
	add.s32 	%r100, %r87, 2;
	mad.lo.s32 	%r101, %r541, %r100, %r91;
	add.s32 	%r559, %r101, %r89;
	add.s32 	%r102, %r87, 4;
	mad.lo.s32 	%r103, %r541, %r102, %r91;
	add.s32 	%r558, %r103, %r89;
	add.s32 	%r104, %r87, 6;
	mad.lo.s32 	%r105, %r541, %r104, %r91;
	add.s32 	%r557, %r105, %r89;
	mad.lo.s32 	%r106, %r541, %r560, %r91;
	add.s32 	%r556, %r106, %r89;
	add.s32 	%r107, %r87, 10;
	mad.lo.s32 	%r108, %r541, %r107, %r91;
	add.s32 	%r555, %r108, %r89;
	add.s32 	%r109, %r87, 12;
	mad.lo.s32 	%r110, %r541, %r109, %r91;
	add.s32 	%r554, %r110, %r89;
	add.s32 	%r111, %r87, 14;
	mad.lo.s32 	%r112, %r541, %r111, %r91;
	add.s32 	%r553, %r112, %r89;
	mad.lo.s32 	%r113, %r541, %r87, %r91;
	add.s32 	%r552, %r113, %r89;
	mov.f32 	%f2483, 0f00000000;
	mov.b32 	%r551, 8;
$L__BB0_2:
	ld.param.u32 	%r524, [_Z22gemm_fp32_ga100_kernelPKfS0_Pfiiiiii_param_5];
	ld.param.u32 	%r436, [_Z22gemm_fp32_ga100_kernelPKfS0_Pfiiiiii_param_3];
	mov.u32 	%r114, %tid.y;
	shl.b32 	%r115, %r114, 4;
	mov.u32 	%r116, %tid.x;
	add.s32 	%r117, %r115, %r116;
	shr.u32 	%r118, %r117, 4;
	mov.u32 	%r119, %ctaid.y;
	shl.b32 	%r120, %r119, 7;
	add.s32 	%r121, %r118, %r120;
	setp.lt.s32 	%p2, %r121, %r436;
	setp.lt.s32 	%p3, %r561, %r524;
	and.pred  	%p4, %p2, %p3;
	mov.f32 	%f2611, 0f00000000;
	@%p4 bra 	$L__BB0_3;
	bra.uni 	$L__BB0_4;
$L__BB0_3:
	ld.param.u64 	%rd111, [_Z22gemm_fp32_ga100_kernelPKfS0_Pfiiiiii_param_0];
	mul.wide.s32 	%rd13, %r562, 4;
	cvta.to.global.u64 	%rd14, %rd111;
	add.s64 	%rd15, %rd14, %rd13;
	ld.global.nc.f32 	%f2611, [%rd15];
$L__BB0_4:
	ld.param.u32 	%r525, [_Z22gemm_fp32_ga100_kernelPKfS0_Pfiiiiii_param_5];
	ld.param.u32 	%r437, [_Z22gemm_fp32_ga100_kernelPKfS0_Pfiiiiii_param_3];
	setp.ge.s32 	%p5, %r561, %r525;
	mov.u32 	%r122, %tid.y;
	shl.b32 	%r123, %r122, 4;
	mov.u32 	%r124, %tid.x;
	add.s32 	%r125, %r123, %r124;
	shr.u32 	%r126, %r125, 4;
	mov.u32 	%r127, %ctaid.y;
	shl.b32 	%r128, %r127, 7;
	add.s32 	%r129, %r126, %r128;
	add.s32 	%r130, %r129, 16;
	setp.ge.s32 	%p6, %r130, %r437;
	and.b32  	%r131, %r124, 15;
	mov.u32 	%r132, _ZZ22gemm_fp32_ga100_kernelPKfS0_PfiiiiiiE3s_a;
	mad.lo.s32 	%r133, %r131, 528, %r132;
	shl.b32 	%r134, %r126, 2;
	add.s32 	%r135, %r133, %r134;
	st.shared.f32 	[%r135], %f2611;
	mov.f32 	%f2612, 0f00000000;
	or.pred  	%p7, %p6, %p5;
	@%p7 bra 	$L__BB0_6;
	ld.param.u64 	%rd112, [_Z22gemm_fp32_ga100_kernelPKfS0_Pfiiiiii_param_0];
	mul.wide.s32 	%rd16, %r563, 4;
	cvta.to.global.u64 	%rd17, %rd112;
	add.s64 	%rd18, %rd17, %rd16;
	ld.global.nc.f32 	%f2612, [%rd18];
$L__BB0_6:
	ld.param.u32 	%r526, [_Z22gemm_fp32_ga100_kernelPKfS0_Pfiiiiii_param_5];
	ld.param.u32 	%r438, [_Z22gemm_fp32_ga100_kernelPKfS0_Pfiiiiii_param_3];
	setp.ge.s32 	%p8, %r561, %r526;
	mov.u32 	%r136, %tid.y;
	shl.b32 	%r137, %r136, 4;
	mov.u32 	%r138, %tid.x;
	add.s32 	%r139, %r137, %r138;
	shr.u32 	%r140, %r139, 4;
	mov.u32 	%r141, %ctaid.y;
	shl.b32 	%r142, %r141, 7;
	add.s32 	%r143, %r140, %r142;
	add.s32 	%r144, %r143, 32;
	setp.ge.s32 	%p9, %r144, %r438;
	and.b32  	%r145, %r138, 15;
	mov.u32 	%r146, _ZZ22gemm_fp32_ga100_kernelPKfS0_PfiiiiiiE3s_a;
	mad.lo.s32 	%r147, %r145, 528, %r146;
	shl.b32 	%r148, %r140, 2;
	add.s32 	%r149, %r147, %r148;
	st.shared.f32 	[%r149+64], %f2612;
	mov.f32 	%f2613, 0f00000000;
	or.pred  	%p10, %p9, %p8;
	@%p10 bra 	$L__BB0_8;
	ld.param.u64 	%rd113, [_Z22gemm_fp32_ga100_kernelPKfS0_Pfiiiiii_param_0];
	mul.wide.s32 	%rd19, %r564, 4;
	cvta.to.global.u64 	%rd20, %rd113;
	add.s64 	%rd21, %rd20, %rd19;
	ld.global.nc.f32 	%f2613, [%rd21];
$L__BB0_8:
	ld.param.u32 	%r527, [_Z22gemm_fp32_ga100_kernelPKfS0_Pfiiiiii_param_5];
	ld.param.u32 	%r439, [_Z22gemm_fp32_ga100_kernelPKfS0_Pfiiiiii_param_3];
	setp.ge.s32 	%p11, %r561, %r527;
	mov.u32 	%r150, %tid.y;
	shl.b32 	%r151, %r150, 4;
	mov.u32 	%r152, %tid.x;
	add.s32 	%r153, %r151, %r152;
	shr.u32 	%r154, %r153, 4;
	mov.u32 	%r155, %ctaid.y;
	shl.b32 	%r156, %r155, 7;
	add.s32 	%r157, %r154, %r156;
	add.s32 	%r158, %r157, 48;
	setp.ge.s32 	%p12, %r158, %r439;
	and.b32  	%r159, %r152, 15;
	mov.u32 	%r160, _ZZ22gemm_fp32_ga100_kernelPKfS0_PfiiiiiiE3s_a;
	mad.lo.s32 	%r161, %r159, 528, %r160;
	shl.b32 	%r162, %r154, 2;
	add.s32 	%r163, %r161, %r162;
	st.shared.f32 	[%r163+128], %f2613;
	mov.f32 	%f2614, 0f00000000;
	or.pred  	%p13, %p12, %p11;
	@%p13 bra 	$L__BB0_10;
	ld.param.u64 	%rd114, [_Z22gemm_fp32_ga100_kernelPKfS0_Pfiiiiii_param_0];
	mul.wide.s32 	%rd22, %r565, 4;
	cvta.to.global.u64 	%rd23, %rd114;
	add.s64 	%rd24, %rd23, %rd22;
	ld.global.nc.f32 	%f2614, [%rd24];
$L__BB0_10:
	ld.param.u32 	%r528, [_Z22gemm_fp32_ga100_kernelPKfS0_Pfiiiiii_param_5];
	ld.param.u32 	%r440, [_Z22gemm_fp32_ga100_kernelPKfS0_Pfiiiiii_param_3];
	setp.ge.s32 	%p14, %r561, %r528;
	mov.u32 	%r164, %tid.y;
	shl.b32 	%r165, %r164, 4;
	mov.u32 	%r166, %tid.x;
	add.s32 	%r167, %r165, %r166;
	shr.u32 	%r168, %r167, 4;
	mov.u32 	%r169, %ctaid.y;
	shl.b32 	%r170, %r169, 7;
	add.s32 	%r171, %r168, %r170;
	add.s32 	%r172, %r171, 64;
	setp.ge.s32 	%p15, %r172, %r440;
	and.b32  	%r173, %r166, 15;
	mov.u32 	%r174, _ZZ22gemm_fp32_ga100_kernelPKfS0_PfiiiiiiE3s_a;
	mad.lo.s32 	%r175, %r173, 528, %r174;
	shl.b32 	%r176, %r168, 2;
	add.s32 	%r177, %r175, %r176;
	st.shared.f32 	[%r177+192], %f2614;
	mov.f32 	%f2615, 0f00000000;
	or.pred  	%p16, %p15, %p14;
	@%p16 bra 	$L__BB0_12;
	ld.param.u64 	%rd115, [_Z22gemm_fp32_ga100_kernelPKfS0_Pfiiiiii_param_0];
	mul.wide.s32 	%rd25, %r566, 4;
	cvta.to.global.u64 	%rd26, %rd115;
	add.s64 	%rd27, %rd26, %rd25;
	ld.global.nc.f32 	%f2615, [%rd27];
$L__BB0_12:
	ld.param.u32 	%r529, [_Z22gemm_fp32_ga100_kernelPKfS0_Pfiiiiii_param_5];
	ld.param.u32 	%r441, [_Z22gemm_fp32_ga100_kernelPKfS0_Pfiiiiii_param_3];
	setp.ge.s32 	%p17, %r561, %r529;
	mov.u32 	%r178, %tid.y;
	shl.b32 	%r179, %r178, 4;
	mov.u32 	%r180, %tid.x;
	add.s32 	%r181, %r179, %r180;
	shr.u32 	%r182, %r181, 4;
	mov.u32 	%r183, %ctaid.y;
	shl.b32 	%r184, %r183, 7;
	add.s32 	%r185, %r182, %r184;
	add.s32 	%r186, %r185, 80;
	setp.ge.s32 	%p18, %r186, %r441;
	and.b32  	%r187, %r180, 15;
	mov.u32 	%r188, _ZZ22gemm_fp32_ga100_kernelPKfS0_PfiiiiiiE3s_a;
	mad.lo.s32 	%r189, %r187, 528, %r188;
	shl.b32 	%r190, %r182, 2;
	add.s32 	%r191, %r189, %r190;
	st.shared.f32 	[%r191+256], %f2615;
	mov.f32 	%f2616, 0f00000000;
	or.pred  	%p19, %p18, %p17;
	@%p19 bra 	$L__BB0_14;
	ld.param.u64 	%rd116, [_Z22gemm_fp32_ga100_kernelPKfS0_Pfiiiiii_param_0];
	mul.wide.s32 	%rd28, %r567, 4;
	cvta.to.global.u64 	%rd29, %rd116;
	add.s64 	%rd30, %rd29, %rd28;
	ld.global.nc.f32 	%f2616, [%rd30];
$L__BB0_14:
	ld.param.u32 	%r530, [_Z22gemm_fp32_ga100_kernelPKfS0_Pfiiiiii_param_5];
	ld.param.u32 	%r442, [_Z22gemm_fp32_ga100_kernelPKfS0_Pfiiiiii_param_3];
	setp.ge.s32 	%p20, %r561, %r530;
	mov.u32 	%r192, %tid.y;
	shl.b32 	%r193, %r192, 4;
	mov.u32 	%r194, %tid.x;
	add.s32 	%r195, %r193, %r194;
	shr.u32 	%r196, %r195, 4;
	mov.u32 	%r197, %ctaid.y;
	shl.b32 	%r198, %r197, 7;
	add.s32 	%r199, %r196, %r198;
	add.s32 	%r200, %r199, 96;
	setp.ge.s32 	%p21, %r200, %r442;
	and.b32  	%r201, %r194, 15;
	mov.u32 	%r202, _ZZ22gemm_fp32_ga100_kernelPKfS0_PfiiiiiiE3s_a;
	mad.lo.s32 	%r203, %r201, 528, %r202;
	shl.b32 	%r204, %r196, 2;
	add.s32 	%r205, %r203, %r204;
	st.shared.f32 	[%r205+320], %f2616;
	mov.f32 	%f2617, 0f00000000;
	or.pred  	%p22, %p21, %p20;
	@%p22 bra 	$L__BB0_16;
	ld.param.u64 	%rd117, [_Z22gemm_fp32_ga100_kernelPKfS0_Pfiiiiii_param_0];
	mul.wide.s32 	%rd31, %r568, 4;
	cvta.to.global.u64 	%rd32, %rd117;
	add.s64 	%rd33, %rd32, %rd31;
	ld.global.nc.f32 	%f2617, [%rd33];
$L__BB0_16:
	ld.param.u32 	%r531, [_Z22gemm_fp32_ga100_kernelPKfS0_Pfiiiiii_param_5];
	ld.param.u32 	%r443, [_Z22gemm_fp32_ga100_kernelPKfS0_Pfiiiiii_param_3];
	setp.ge.s32 	%p23, %r561, %r531;
	mov.u32 	%r206, %tid.y;
	shl.b32 	%r207, %r206, 4;
	mov.u32 	%r208, %tid.x;
	add.s32 	%r209, %r207, %r208;
	shr.u32 	%r210, %r209, 4;
	mov.u32 	%r211, %ctaid.y;
	shl.b32 	%r212, %r211, 7;
	add.s32 	%r213, %r210, %r212;
	add.s32 	%r214, %r213, 112;
	setp.ge.s32 	%p24, %r214, %r443;
	and.b32  	%r215, %r208, 15;
	mov.u32 	%r216, _ZZ22gemm_fp32_ga100_kernelPKfS0_PfiiiiiiE3s_a;
	mad.lo.s32 	%r217, %r215, 528, %r216;
	shl.b32 	%r218, %r210, 2;
	add.s32 	%r219, %r217, %r218;
	st.shared.f32 	[%r219+384], %f2617;
	mov.f32 	%f2618, 0f00000000;
	or.pred  	%p25, %p24, %p23;
	@%p25 bra 	$L__BB0_18;
	ld.param.u64 	%rd118, [_Z22gemm_fp32_ga100_kernelPKfS0_Pfiiiiii_param_0];
	mul.wide.s32 	%rd34, %r569, 4;
	cvta.to.global.u64 	%rd35, %rd118;
	add.s64 	%rd36, %rd35, %rd34;
	ld.global.nc.f32 	%f2618, [%rd36];
$L__BB0_18:
	ld.param.u32 	%r532, [_Z22gemm_fp32_ga100_kernelPKfS0_Pfiiiiii_param_5];
	ld.param.u32 	%r452, [_Z22gemm_fp32_ga100_kernelPKfS0_Pfiiiiii_param_4];
	mov.u32 	%r220, %tid.y;
	shl.b32 	%r221, %r220, 4;
	mov.u32 	%r222, %tid.x;
	add.s32 	%r223, %r221, %r222;
	and.b32  	%r224, %r223, 127;
	mov.u32 	%r225, %ctaid.x;
	shl.b32 	%r226, %r225, 7;
	or.b32  	%r227, %r224, %r226;
	setp.ge.s32 	%p26, %r227, %r452;
	and.b32  	%r229, %r222, 15;
	mov.u32 	%r230, _ZZ22gemm_fp32_ga100_kernelPKfS0_PfiiiiiiE3s_a;
	mad.lo.s32 	%r231, %r229, 528, %r230;
	shr.u32 	%r232, %r223, 2;
	and.b32  	%r233, %r232, 8188;
	add.s32 	%r234, %r231, %r233;
	st.shared.f32 	[%r234+448], %f2618;
	add.s32 	%r235, %r560, -8;
	setp.ge.s32 	%p27, %r235, %r532;
	mov.f32 	%f2619, 0f00000000;
	or.pred  	%p28, %p27, %p26;
	@%p28 bra 	$L__BB0_20;
	ld.param.u64 	%rd119, [_Z22gemm_fp32_ga100_kernelPKfS0_Pfiiiiii_param_1];
	cvta.to.global.u64 	%rd37, %rd119;
	mul.wide.s32 	%rd38, %r552, 4;
	add.s64 	%rd39, %rd37, %rd38;
	ld.global.nc.f32 	%f2619, [%rd39];
$L__BB0_20:
	ld.param.u32 	%r533, [_Z22gemm_fp32_ga100_kernelPKfS0_Pfiiiiii_param_5];
	ld.param.u32 	%r453, [_Z22gemm_fp32_ga100_kernelPKfS0_Pfiiiiii_param_4];
	mov.u32 	%r236, %tid.y;
	shl.b32 	%r237, %r236, 4;
	mov.u32 	%r238, %tid.x;
	add.s32 	%r239, %r237, %r238;
	and.b32  	%r240, %r239, 127;
	mov.u32 	%r241, %ctaid.x;
	shl.b32 	%r242, %r241, 7;
	or.b32  	%r243, %r240, %r242;
	setp.ge.s32 	%p29, %r243, %r453;
	shl.b32 	%r245, %r239, 2;
	and.b32  	%r246, %r245, 508;
	mov.u32 	%r247, _ZZ22gemm_fp32_ga100_kernelPKfS0_PfiiiiiiE3s_b;
	add.s32 	%r248, %r247, %r246;
	shr.u32 	%r249, %r239, 7;
	mad.lo.s32 	%r250, %r249, 528, %r248;
	st.shared.f32 	[%r250], %f2619;
	add.s32 	%r251, %r560, -6;
	setp.ge.s32 	%p30, %r251, %r533;
	mov.f32 	%f2620, 0f00000000;
	or.pred  	%p31, %p30, %p29;
	@%p31 bra 	$L__BB0_22;
	ld.param.u64 	%rd120, [_Z22gemm_fp32_ga100_kernelPKfS0_Pfiiiiii_param_1];
	cvta.to.global.u64 	%rd40, %rd120;
	mul.wide.s32 	%rd41, %r559, 4;
	add.s64 	%rd42, %rd40, %rd41;
	ld.global.nc.f32 	%f2620, [%rd42];
$L__BB0_22:
	ld.param.u32 	%r534, [_Z22gemm_fp32_ga100_kernelPKfS0_Pfiiiiii_param_5];
	ld.param.u32 	%r454, [_Z22gemm_fp32_ga100_kernelPKfS0_Pfiiiiii_param_4];
	mov.u32 	%r252, %tid.y;
	shl.b32 	%r253, %r252, 4;
	mov.u32 	%r254, %tid.x;
	add.s32 	%r255, %r253, %r254;
	and.b32  	%r256, %r255, 127;
	mov.u32 	%r257, %ctaid.x;
	shl.b32 	%r258, %r257, 7;
	or.b32  	%r259, %r256, %r258;
	setp.ge.s32 	%p32, %r259, %r454;
	shl.b32 	%r261, %r255, 2;
	and.b32  	%r262, %r261, 508;
	mov.u32 	%r263, _ZZ22gemm_fp32_ga100_kernelPKfS0_PfiiiiiiE3s_b;
	add.s32 	%r264, %r263, %r262;
	shr.u32 	%r265, %r255, 7;
	mad.lo.s32 	%r266, %r265, 528, %r264;
	st.shared.f32 	[%r266+1056], %f2620;
	add.s32 	%r267, %r560, -4;
	setp.ge.s32 	%p33, %r267, %r534;
	mov.f32 	%f2621, 0f00000000;
	or.pred  	%p34, %p33, %p32;
	@%p34 bra 	$L__BB0_24;
	ld.param.u64 	%rd121, [_Z22gemm_fp32_ga100_kernelPKfS0_Pfiiiiii_param_1];
	cvta.to.global.u64 	%rd43, %rd121;
	mul.wide.s32 	%rd44, %r558, 4;
	add.s64 	%rd45, %rd43, %rd44;
	ld.global.nc.f32 	%f2621, [%rd45];
$L__BB0_24:
	ld.param.u32 	%r535, [_Z22gemm_fp32_ga100_kernelPKfS0_Pfiiiiii_param_5];
	ld.param.u32 	%r455, [_Z22gemm_fp32_ga100_kernelPKfS0_Pfiiiiii_param_4];
	mov.u32 	%r268, %tid.y;
	shl.b32 	%r269, %r268, 4;
	mov.u32 	%r270, %tid.x;
	add.s32 	%r271, %r269, %r270;
	and.b32  	%r272, %r271, 127;
	mov.u32 	%r273, %ctaid.x;
	shl.b32 	%r274, %r273, 7;
	or.b32  	%r275, %r272, %r274;
	setp.ge.s32 	%p35, %r275, %r455;
	shl.b32 	%r277, %r271, 2;
	and.b32  	%r278, %r277, 508;
	mov.u32 	%r279, _ZZ22gemm_fp32_ga100_kernelPKfS0_PfiiiiiiE3s_b;
	add.s32 	%r280, %r279, %r278;
	shr.u32 	%r281, %r271, 7;
	mad.lo.s32 	%r282, %r281, 528, %r280;
	st.shared.f32 	[%r282+2112], %f2621;
	add.s32 	%r283, %r560, -2;
	setp.ge.s32 	%p36, %r283, %r535;
	mov.f32 	%f2622, 0f00000000;
	or.pred  	%p37, %p36, %p35;
	@%p37 bra 	$L__BB0_26;
	ld.param.u64 	%rd122, [_Z22gemm_fp32_ga100_kernelPKfS0_Pfiiiiii_param_1];
	cvta.to.global.u64 	%rd46, %rd122;
	mul.wide.s32 	%rd47, %r557, 4;
	add.s64 	%rd48, %rd46, %rd47;
	ld.global.nc.f32 	%f2622, [%rd48];
$L__BB0_26:
	ld.param.u32 	%r536, [_Z22gemm_fp32_ga100_kernelPKfS0_Pfiiiiii_param_5];
	ld.param.u32 	%r456, [_Z22gemm_fp32_ga100_kernelPKfS0_Pfiiiiii_param_4];
	mov.u32 	%r284, %tid.y;
	shl.b32 	%r285, %r284, 4;
	mov.u32 	%r286, %tid.x;
	add.s32 	%r287, %r285, %r286;
	and.b32  	%r288, %r287, 127;
	mov.u32 	%r289, %ctaid.x;
	shl.b32 	%r290, %r289, 7;
	or.b32  	%r291, %r288, %r290;
	setp.ge.s32 	%p38, %r291, %r456;
	shl.b32 	%r293, %r287, 2;
	and.b32  	%r294, %r293, 508;
	mov.u32 	%r295, _ZZ22gemm_fp32_ga100_kernelPKfS0_PfiiiiiiE3s_b;
	add.s32 	%r296, %r295, %r294;
	shr.u32 	%r297, %r287, 7;
	mad.lo.s32 	%r298, %r297, 528, %r296;
	st.shared.f32 	[%r298+3168], %f2622;
	setp.ge.s32 	%p39, %r560, %r536;
	mov.f32 	%f2623, 0f00000000;
	or.pred  	%p40, %p39, %p38;
	@%p40 bra 	$L__BB0_28;
	ld.param.u64 	%rd123, [_Z22gemm_fp32_ga100_kernelPKfS0_Pfiiiiii_param_1];
	cvta.to.global.u64 	%rd49, %rd123;
	mul.wide.s32 	%rd50, %r556, 4;
	add.s64 	%rd51, %rd49, %rd50;
	ld.global.nc.f32 	%f2623, [%rd51];
$L__BB0_28:
	ld.param.u32 	%r537, [_Z22gemm_fp32_ga100_kernelPKfS0_Pfiiiiii_param_5];
	ld.param.u32 	%r457, [_Z22gemm_fp32_ga100_kernelPKfS0_Pfiiiiii_param_4];
	mov.u32 	%r299, %tid.y;
	shl.b32 	%r300, %r299, 4;
	mov.u32 	%r301, %tid.x;
	add.s32 	%r302, %r300, %r301;
	and.b32  	%r303, %r302, 127;
	mov.u32 	%r304, %ctaid.x;
	shl.b32 	%r305, %r304, 7;
	or.b32  	%r306, %r303, %r305;
	setp.ge.s32 	%p41, %r306, %r457;
	shl.b32 	%r308, %r302, 2;
	and.b32  	%r309, %r308, 508;
	mov.u32 	%r310, _ZZ22gemm_fp32_ga100_kernelPKfS0_PfiiiiiiE3s_b;
	add.s32 	%r311, %r310, %r309;
	shr.u32 	%r312, %r302, 7;
	mad.lo.s32 	%r313, %r312, 528, %r311;
	st.shared.f32 	[%r313+4224], %f2623;
	add.s32 	%r314, %r560, 2;
	setp.ge.s32 	%p42, %r314, %r537;
	mov.f32 	%f2624, 0f00000000;
	or.pred  	%p43, %p42, %p41;
	@%p43 bra 	$L__BB0_30;
	ld.param.u64 	%rd124, [_Z22gemm_fp32_ga100_kernelPKfS0_Pfiiiiii_param_1];
	cvta.to.global.u64 	%rd52, %rd124;
	mul.wide.s32 	%rd53, %r555, 4;
	add.s64 	%rd54, %rd52, %rd53;
	ld.global.nc.f32 	%f2624, [%rd54];
$L__BB0_30:
	ld.param.u32 	%r538, [_Z22gemm_fp32_ga100_kernelPKfS0_Pfiiiiii_param_5];
	ld.param.u32 	%r458, [_Z22gemm_fp32_ga100_kernelPKfS0_Pfiiiiii_param_4];
	mov.u32 	%r315, %tid.y;
	shl.b32 	%r316, %r315, 4;
	mov.u32 	%r317, %tid.x;
	add.s32 	%r318, %r316, %r317;
	and.b32  	%r319, %r318, 127;
	mov.u32 	%r320, %ctaid.x;
	shl.b32 	%r321, %r320, 7;
	or.b32  	%r322, %r319, %r321;
	setp.ge.s32 	%p44, %r322, %r458;
	shl.b32 	%r324, %r318, 2;
	and.b32  	%r325, %r324, 508;
	mov.u32 	%r326, _ZZ22gemm_fp32_ga100_kernelPKfS0_PfiiiiiiE3s_b;
	add.s32 	%r327, %r326, %r325;
	shr.u32 	%r328, %r318, 7;
	mad.lo.s32 	%r329, %r328, 528, %r327;
	st.shared.f32 	[%r329+5280], %f2624;
	add.s32 	%r330, %r560, 4;
	setp.ge.s32 	%p45, %r330, %r538;
	mov.f32 	%f2625, 0f00000000;
	or.pred  	%p46, %p45, %p44;
	@%p46 bra 	$L__BB0_32;
	ld.param.u64 	%rd125, [_Z22gemm_fp32_ga100_kernelPKfS0_Pfiiiiii_param_1];
	cvta.to.global.u64 	%rd55, %rd125;
	mul.wide.s32 	%rd56, %r554, 4;
	add.s64 	%rd57, %rd55, %rd56;
	ld.global.nc.f32 	%f2625, [%rd57];
$L__BB0_32:
	ld.param.u32 	%r539, [_Z22gemm_fp32_ga100_kernelPKfS0_Pfiiiiii_param_5];
	ld.param.u32 	%r459, [_Z22gemm_fp32_ga100_kernelPKfS0_Pfiiiiii_param_4];
	mov.u32 	%r331, %tid.y;
	shl.b32 	%r332, %r331, 4;
	mov.u32 	%r333, %tid.x;
	add.s32 	%r334, %r332, %r333;
	and.b32  	%r335, %r334, 127;
	mov.u32 	%r336, %ctaid.x;
	shl.b32 	%r337, %r336, 7;
	or.b32  	%r338, %r335, %r337;
	setp.ge.s32 	%p47, %r338, %r459;
	shl.b32 	%r340, %r334, 2;
	and.b32  	%r341, %r340, 508;
	mov.u32 	%r342, _ZZ22gemm_fp32_ga100_kernelPKfS0_PfiiiiiiE3s_b;
	add.s32 	%r343, %r342, %r341;
	shr.u32 	%r344, %r334, 7;
	mad.lo.s32 	%r345, %r344, 528, %r343;
	st.shared.f32 	[%r345+6336], %f2625;
	add.s32 	%r346, %r560, 6;
	setp.ge.s32 	%p48, %r346, %r539;
	mov.f32 	%f2626, 0f00000000;
	or.pred  	%p49, %p48, %p47;
	@%p49 bra 	$L__BB0_34;
	ld.param.u64 	%rd126, [_Z22gemm_fp32_ga100_kernelPKfS0_Pfiiiiii_param_1];
	cvta.to.global.u64 	%rd58, %rd126;
	mul.wide.s32 	%rd59, %r553, 4;
	add.s64 	%rd60, %rd58, %rd59;
	ld.global.nc.f32 	%f2626, [%rd60];
$L__BB0_34:
	ld.param.u32 	%r542, [_Z22gemm_fp32_ga100_kernelPKfS0_Pfiiiiii_param_7];
	ld.param.u32 	%r540, [_Z22gemm_fp32_ga100_kernelPKfS0_Pfiiiiii_param_5];
	mov.u32 	%r347, %tid.y;
	shl.b32 	%r348, %r347, 4;
	mov.u32 	%r349, %tid.x;
	add.s32 	%r350, %r348, %r349;
	shl.b32 	%r351, %r350, 2;
	and.b32  	%r352, %r351, 508;
	mov.u32 	%r353, _ZZ22gemm_fp32_ga100_kernelPKfS0_PfiiiiiiE3s_b;
	add.s32 	%r354, %r353, %r352;
	shr.u32 	%r355, %r350, 7;
	mad.lo.s32 	%r356, %r355, 528, %r354;
	st.shared.f32 	[%r356+7392], %f2626;
	bar.sync 	0;
	shl.b32 	%r357, %r347, 5;
	mov.u32 	%r358, _ZZ22gemm_fp32_ga100_kernelPKfS0_PfiiiiiiE3s_a;
	add.s32 	%r359, %r358, %r357;
	ld.shared.v4.f32 	{%f243, %f244, %f245, %f246}, [%r359];
	ld.shared.v4.f32 	{%f247, %f248, %f249, %f250}, [%r359+16];
	shl.b32 	%r360, %r349, 5;
	add.s32 	%r361, %r353, %r360;
	ld.shared.v4.f32 	{%f251, %f252, %f253, %f254}, [%r361];
	ld.shared.v4.f32 	{%f255, %f256, %f257, %f258}, [%r361+16];
	mul.rn.f32 	%f259, %f243, %f251;
	add.rn.f32 	%f260, %f2530, %f259;
	mul.rn.f32 	%f261, %f243, %f252;
	add.rn.f32 	%f262, %f2529, %f261;
	mul.rn.f32 	%f263, %f243, %f253;
	add.rn.f32 	%f264, %f2528, %f263;
	mul.rn.f32 	%f265, %f243, %f254;
	add.rn.f32 	%f266, %f2527, %f265;
	mul.rn.f32 	%f267, %f243, %f255;
	add.rn.f32 	%f268, %f2526, %f267;
	mul.rn.f32 	%f269, %f243, %f256;
	add.rn.f32 	%f270, %f2525, %f269;
	mul.rn.f32 	%f271, %f243, %f257;
	add.rn.f32 	%f272, %f2524, %f271;
	mul.rn.f32 	%f273, %f243, %f258;
	add.rn.f32 	%f274, %f2523, %f273;
	mul.rn.f32 	%f275, %f244, %f251;
	add.rn.f32 	%f276, %f2522, %f275;
	mul.rn.f32 	%f277, %f244, %f252;
	add.rn.f32 	%f278, %f2521, %f277;
	mul.rn.f32 	%f279, %f244, %f253;
	add.rn.f32 	%f280, %f2520, %f279;
	mul.rn.f32 	%f281, %f244, %f254;
	add.rn.f32 	%f282, %f2519, %f281;
	mul.rn.f32 	%f283, %f244, %f255;
	add.rn.f32 	%f284, %f2518, %f283;
	mul.rn.f32 	%f285, %f244, %f256;
	add.rn.f32 	%f286, %f2517, %f285;
	mul.rn.f32 	%f287, %f244, %f257;
	add.rn.f32 	%f288, %f2516, %f287;
	mul.rn.f32 	%f289, %f244, %f258;
	add.rn.f32 	%f290, %f2515, %f289;
	mul.rn.f32 	%f291, %f245, %f251;
	add.rn.f32 	%f292, %f2514, %f291;
	mul.rn.f32 	%f293, %f245, %f252;
	add.rn.f32 	%f294, %f2513, %f293;
	mul.rn.f32 	%f295, %f245, %f253;
	add.rn.f32 	%f296, %f2512, %f295;
	mul.rn.f32 	%f297, %f245, %f254;
	add.rn.f32 	%f298, %f2511, %f297;
	mul.rn.f32 	%f299, %f245, %f255;
	add.rn.f32 	%f300, %f2510, %f299;
	mul.rn.f32 	%f301, %f245, %f256;
	add.rn.f32 	%f302, %f2509, %f301;
	mul.rn.f32 	%f303, %f245, %f257;
	add.rn.f32 	%f304, %f2508, %f303;
	mul.rn.f32 	%f305, %f245, %f258;
	add.rn.f32 	%f306, %f2507, %f305;
	mul.rn.f32 	%f307, %f246, %f251;
	add.rn.f32 	%f308, %f2506, %f307;
	mul.rn.f32 	%f309, %f246, %f252;
	add.rn.f32 	%f310, %f2505, %f309;
	mul.rn.f32 	%f311, %f246, %f253;
	add.rn.f32 	%f312, %f2504, %f311;
	mul.rn.f32 	%f313, %f246, %f254;
	add.rn.f32 	%f314, %f2503, %f313;
	mul.rn.f32 	%f315, %f246, %f255;
	add.rn.f32 	%f316, %f2502, %f315;
	mul.rn.f32 	%f317, %f246, %f256;
	add.rn.f32 	%f318, %f2501, %f317;
	mul.rn.f32 	%f319, %f246, %f257;
	add.rn.f32 	%f320, %f2500, %f319;
	mul.rn.f32 	%f321, %f246, %f258;
	add.rn.f32 	%f322, %f2499, %f321;
	mul.rn.f32 	%f323, %f247, %f251;
	add.rn.f32 	%f324, %f2498, %f323;
	mul.rn.f32 	%f325, %f247, %f252;
	add.rn.f32 	%f326, %f2497, %f325;
	mul.rn.f32 	%f327, %f247, %f253;
	add.rn.f32 	%f328, %f2496, %f327;
	mul.rn.f32 	%f329, %f247, %f254;
	add.rn.f32 	%f330, %f2495, %f329;
	mul.rn.f32 	%f331, %f247, %f255;
	add.rn.f32 	%f332, %f2494, %f331;
	mul.rn.f32 	%f333, %f247, %f256;
	add.rn.f32 	%f334, %f2493, %f333;
	mul.rn.f32 	%f335, %f247, %f257;
	add.rn.f32 	%f336, %f2492, %f335;
	mul.rn.f32 	%f337, %f247, %f258;
	add.rn.f32 	%f338, %f2491, %f337;
	mul.rn.f32 	%f339, %f248, %f251;
	add.rn.f32 	%f340, %f2490, %f339;
	mul.rn.f32 	%f341, %f248, %f252;
	add.rn.f32 	%f342, %f2489, %f341;
	mul.rn.f32 	%f343, %f248, %f253;
	add.rn.f32 	%f344, %f2488, %f343;
	mul.rn.f32 	%f345, %f248, %f254;
	add.rn.f32 	%f346, %f2487, %f345;
	mul.rn.f32 	%f347, %f248, %f255;
	add.rn.f32 	%f348, %f2486, %f347;
	mul.rn.f32 	%f349, %f248, %f256;
	add.rn.f32 	%f350, %f2485, %f349;
	mul.rn.f32 	%f351, %f248, %f257;
	add.rn.f32 	%f352, %f2484, %f351;
	mul.rn.f32 	%f353, %f248, %f258;
	add.rn.f32 	%f354, %f2483, %f353;
	mul.rn.f32 	%f355, %f249, %f251;
	add.rn.f32 	%f356, %f2531, %f355;
	mul.rn.f32 	%f357, %f249, %f252;
	add.rn.f32 	%f358, %f2532, %f357;
	mul.rn.f32 	%f359, %f249, %f253;
	add.rn.f32 	%f360, %f2533, %f359;
	mul.rn.f32 	%f361, %f249, %f254;
	add.rn.f32 	%f362, %f2534, %f361;
	mul.rn.f32 	%f363, %f249, %f255;
	add.rn.f32 	%f364, %f2535, %f363;
	mul.rn.f32 	%f365, %f249, %f256;
	add.rn.f32 	%f366, %f2536, %f365;
	mul.rn.f32 	%f367, %f249, %f257;
	add.rn.f32 	%f368, %f2537, %f367;
	mul.rn.f32 	%f369, %f249, %f258;
	add.rn.f32 	%f370, %f2538, %f369;
	mul.rn.f32 	%f371, %f250, %f251;
	add.rn.f32 	%f372, %f2539, %f371;
	mul.rn.f32 	%f373, %f250, %f252;
	add.rn.f32 	%f374, %f2540, %f373;
	mul.rn.f32 	%f375, %f250, %f253;
	add.rn.f32 	%f376, %f2541, %f375;
	mul.rn.f32 	%f377, %f250, %f254;
	add.rn.f32 	%f378, %f2542, %f377;
	mul.rn.f32 	%f379, %f250, %f255;
	add.rn.f32 	%f380, %f2543, %f379;
	mul.rn.f32 	%f381, %f250, %f256;
	add.rn.f32 	%f382, %f2544, %f381;
	mul.rn.f32 	%f383, %f250, %f257;
	add.rn.f32 	%f384, %f2545, %f383;
	mul.rn.f32 	%f385, %f250, %f258;
	add.rn.f32 	%f386, %f2546, %f385;
	ld.shared.v4.f32 	{%f387, %f388, %f389, %f390}, [%r359+528];
	ld.shared.v4.f32 	{%f391, %f392, %f393, %f394}, [%r359+544];
	ld.shared.v4.f32 	{%f395, %f396, %f397, %f398}, [%r361+528];
	ld.shared.v4.f32 	{%f399, %f400, %f401, %f402}, [%r361+544];
	mul.rn.f32 	%f403, %f387, %f395;
	add.rn.f32 	%f404, %f260, %f403;
	mul.rn.f32 	%f405, %f387, %f396;
	add.rn.f32 	%f406, %f262, %f405;
	mul.rn.f32 	%f407, %f387, %f397;
	add.rn.f32 	%f408, %f264, %f407;
	mul.rn.f32 	%f409, %f387, %f398;
	add.rn.f32 	%f410, %f266, %f409;
	mul.rn.f32 	%f411, %f387, %f399;
	add.rn.f32 	%f412, %f268, %f411;
	mul.rn.f32 	%f413, %f387, %f400;
	add.rn.f32 	%f414, %f270, %f413;
	mul.rn.f32 	%f415, %f387, %f401;
	add.rn.f32 	%f416, %f272, %f415;
	mul.rn.f32 	%f417, %f387, %f402;
	add.rn.f32 	%f418, %f274, %f417;
	mul.rn.f32 	%f419, %f388, %f395;
	add.rn.f32 	%f420, %f276, %f419;
	mul.rn.f32 	%f421, %f388, %f396;
	add.rn.f32 	%f422, %f278, %f421;
	mul.rn.f32 	%f423, %f388, %f397;
	add.rn.f32 	%f424, %f280, %f423;
	mul.rn.f32 	%f425, %f388, %f398;
	add.rn.f32 	%f426, %f282, %f425;
	mul.rn.f32 	%f427, %f388, %f399;
	add.rn.f32 	%f428, %f284, %f427;
	mul.rn.f32 	%f429, %f388, %f400;
	add.rn.f32 	%f430, %f286, %f429;
	mul.rn.f32 	%f431, %f388, %f401;
	add.rn.f32 	%f432, %f288, %f431;
	mul.rn.f32 	%f433, %f388, %f402;
	add.rn.f32 	%f434, %f290, %f433;
	mul.rn.f32 	%f435, %f389, %f395;
	add.rn.f32 	%f436, %f292, %f435;
	mul.rn.f32 	%f437, %f389, %f396;
	add.rn.f32 	%f438, %f294, %f437;
	mul.rn.f32 	%f439, %f389, %f397;
	add.rn.f32 	%f440, %f296, %f439;
	mul.rn.f32 	%f441, %f389, %f398;
	add.rn.f32 	%f442, %f298, %f441;
	mul.rn.f32 	%f443, %f389, %f399;
	add.rn.f32 	%f444, %f300, %f443;
	mul.rn.f32 	%f445, %f389, %f400;
	add.rn.f32 	%f446, %f302, %f445;
	mul.rn.f32 	%f447, %f389, %f401;
	add.rn.f32 	%f448, %f304, %f447;
	mul.rn.f32 	%f449, %f389, %f402;
	add.rn.f32 	%f450, %f306, %f449;
	mul.rn.f32 	%f451, %f390, %f395;
	add.rn.f32 	%f452, %f308, %f451;
	mul.rn.f32 	%f453, %f390, %f396;
	add.rn.f32 	%f454, %f310, %f453;
	mul.rn.f32 	%f455, %f390, %f397;
	add.rn.f32 	%f456, %f312, %f455;
	mul.rn.f32 	%f457, %f390, %f398;
	add.rn.f32 	%f458, %f314, %f457;
	mul.rn.f32 	%f459, %f390, %f399;
	add.rn.f32 	%f460, %f316, %f459;
	mul.rn.f32 	%f461, %f390, %f400;
	add.rn.f32 	%f462, %f318, %f461;
	mul.rn.f32 	%f463, %f390, %f401;
	add.rn.f32 	%f464, %f320, %f463;
	mul.rn.f32 	%f465, %f390, %f402;
	add.rn.f32 	%f466, %f322, %f465;
	mul.rn.f32 	%f467, %f391, %f395;
	add.rn.f32 	%f468, %f324, %f467;
	mul.rn.f32 	%f469, %f391, %f396;
	add.rn.f32 	%f470, %f326, %f469;
	mul.rn.f32 	%f471, %f391, %f397;
	add.rn.f32 	%f472, %f328, %f471;
	mul.rn.f32 	%f473, %f391, %f398;
	add.rn.f32 	%f474, %f330, %f473;
	mul.rn.f32 	%f475, %f391, %f399;
	add.rn.f32 	%f476, %f332, %f475;
	mul.rn.f32 	%f477, %f391, %f400;
	add.rn.f32 	%f478, %f334, %f477;
	mul.rn.f32 	%f479, %f391, %f401;
	add.rn.f32 	%f480, %f336, %f479;
	mul.rn.f32 	%f481, %f391, %f402;
	add.rn.f32 	%f482, %f338, %f481;
	mul.rn.f32 	%f483, %f392, %f395;
	add.rn.f32 	%f484, %f340, %f483;
	mul.rn.f32 	%f485, %f392, %f396;
	add.rn.f32 	%f486, %f342, %f485;
	mul.rn.f32 	%f487, %f392, %f397;
	add.rn.f32 	%f488, %f344, %f487;
	mul.rn.f32 	%f489, %f392, %f398;
	add.rn.f32 	%f490, %f346, %f489;
	mul.rn.f32 	%f491, %f392, %f399;
	add.rn.f32 	%f492, %f348, %f491;
	mul.rn.f32 	%f493, %f392, %f400;
	add.rn.f32 	%f494, %f350, %f493;
	mul.rn.f32 	%f495, %f392, %f401;
	add.rn.f32 	%f496, %f352, %f495;
	mul.rn.f32 	%f497, %f392, %f402;
	add.rn.f32 	%f498, %f354, %f497;
	mul.rn.f32 	%f499, %f393, %f395;
	add.rn.f32 	%f500, %f356, %f499;
	mul.rn.f32 	%f501, %f393, %f396;
	add.rn.f32 	%f502, %f358, %f501;
	mul.rn.f32 	%f503, %f393, %f397;
	add.rn.f32 	%f504, %f360, %f503;
	mul.rn.f32 	%f505, %f393, %f398;
	add.rn.f32 	%f506, %f362, %f505;
	mul.rn.f32 	%f507, %f393, %f399;
	add.rn.f32 	%f508, %f364, %f507;
	mul.rn.f32 	%f509, %f393, %f400;
	add.rn.f32 	%f510, %f366, %f509;
	mul.rn.f32 	%f511, %f393, %f401;
	add.rn.f32 	%f512, %f368, %f511;
	mul.rn.f32 	%f513, %f393, %f402;
	add.rn.f32 	%f514, %f370, %f513;
	mul.rn.f32 	%f515, %f394, %f395;
	add.rn.f32 	%f516, %f372, %f515;
	mul.rn.f32 	%f517, %f394, %f396;
	add.rn.f32 	%f518, %f374, %f517;
	mul.rn.f32 	%f519, %f394, %f397;
	add.rn.f32 	%f520, %f376, %f519;
	mul.rn.f32 	%f521, %f394, %f398;
	add.rn.f32 	%f522, %f378, %f521;
	mul.rn.f32 	%f523, %f394, %f399;
	add.rn.f32 	%f524, %f380, %f523;
	mul.rn.f32 	%f525, %f394, %f400;
	add.rn.f32 	%f526, %f382, %f525;
	mul.rn.f32 	%f527, %f394, %f401;
	add.rn.f32 	%f528, %f384, %f527;
	mul.rn.f32 	%f529, %f394, %f402;
	add.rn.f32 	%f530, %f386, %f529;
	ld.shared.v4.f32 	{%f531, %f532, %f533, %f534}, [%r359+1056];
	ld.shared.v4.f32 	{%f535, %f536, %f537, %f538}, [%r359+1072];
	ld.shared.v4.f32 	{%f539, %f540, %f541, %f542}, [%r361+1056];
	ld.shared.v4.f32 	{%f543, %f544, %f545, %f546}, [%r361+1072];
	mul.rn.f32 	%f547, %f531, %f539;
	add.rn.f32 	%f548, %f404, %f547;
	mul.rn.f32 	%f549, %f531, %f540;
	add.rn.f32 	%f550, %f406, %f549;
	mul.rn.f32 	%f551, %f531, %f541;
	add.rn.f32 	%f552, %f408, %f551;
	mul.rn.f32 	%f553, %f531, %f542;
	add.rn.f32 	%f554, %f410, %f553;
	mul.rn.f32 	%f555, %f531, %f543;
	add.rn.f32 	%f556, %f412, %f555;
	mul.rn.f32 	%f557, %f531, %f544;
	add.rn.f32 	%f558, %f414, %f557;
	mul.rn.f32 	%f559, %f531, %f545;
	add.rn.f32 	%f560, %f416, %f559;
	mul.rn.f32 	%f561, %f531, %f546;
	add.rn.f32 	%f562, %f418, %f561;
	mul.rn.f32 	%f563, %f532, %f539;
	add.rn.f32 	%f564, %f420, %f563;
	mul.rn.f32 	%f565, %f532, %f540;
	add.rn.f32 	%f566, %f422, %f565;
	mul.rn.f32 	%f567, %f532, %f541;
	add.rn.f32 	%f568, %f424, %f567;
	mul.rn.f32 	%f569, %f532, %f542;
	add.rn.f32 	%f570, %f426, %f569;
	mul.rn.f32 	%f571, %f532, %f543;
	add.rn.f32 	%f572, %f428, %f571;
	mul.rn.f32 	%f573, %f532, %f544;
	add.rn.f32 	%f574, %f430, %f573;
	mul.rn.f32 	%f575, %f532, %f545;
	add.rn.f32 	%f576, %f432, %f575;
	mul.rn.f32 	%f577, %f532, %f546;
	add.rn.f32 	%f578, %f434, %f577;
	mul.rn.f32 	%f579, %f533, %f539;
	add.rn.f32 	%f580, %f436, %f579;
	mul.rn.f32 	%f581, %f533, %f540;
	add.rn.f32 	%f582, %f438, %f581;
	mul.rn.f32 	%f583, %f533, %f541;
	add.rn.f32 	%f584, %f440, %f583;
	mul.rn.f32 	%f585, %f533, %f542;
	add.rn.f32 	%f586, %f442, %f585;
	mul.rn.f32 	%f587, %f533, %f543;
	add.rn.f32 	%f588, %f444, %f587;
	mul.rn.f32 	%f589, %f533, %f544;
	add.rn.f32 	%f590, %f446, %f589;
	mul.rn.f32 	%f591, %f533, %f545;
	add.rn.f32 	%f592, %f448, %f591;
	mul.rn.f32 	%f593, %f533, %f546;
	add.rn.f32 	%f594, %f450, %f593;
	mul.rn.f32 	%f595, %f534, %f539;
	add.rn.f32 	%f596, %f452, %f595;
	mul.rn.f32 	%f597, %f534, %f540;
	add.rn.f32 	%f598, %f454, %f597;
	mul.rn.f32 	%f599, %f534, %f541;
	add.rn.f32 	%f600, %f456, %f599;
	mul.rn.f32 	%f601, %f534, %f542;
	add.rn.f32 	%f602, %f458, %f601;
	mul.rn.f32 	%f603, %f534, %f543;
	add.rn.f32 	%f604, %f460, %f603;
	mul.rn.f32 	%f605, %f534, %f544;
	add.rn.f32 	%f606, %f462, %f605;
	mul.rn.f32 	%f607, %f534, %f545;
	add.rn.f32 	%f608, %f464, %f607;
	mul.rn.f32 	%f609, %f534, %f546;
	add.rn.f32 	%f610, %f466, %f609;
	mul.rn.f32 	%f611, %f535, %f539;
	add.rn.f32 	%f612, %f468, %f611;
	mul.rn.f32 	%f613, %f535, %f540;
	add.rn.f32 	%f614, %f470, %f613;
	mul.rn.f32 	%f615, %f535, %f541;
	add.rn.f32 	%f616, %f472, %f615;
	mul.rn.f32 	%f617, %f535, %f542;
	add.rn.f32 	%f618, %f474, %f617;
	mul.rn.f32 	%f619, %f535, %f543;
	add.rn.f32 	%f620, %f476, %f619;
	mul.rn.f32 	%f621, %f535, %f544;
	add.rn.f32 	%f622, %f478, %f621;
	mul.rn.f32 	%f623, %f535, %f545;
	add.rn.f32 	%f624, %f480, %f623;
	mul.rn.f32 	%f625, %f535, %f546;
	add.rn.f32 	%f626, %f482, %f625;
	mul.rn.f32 	%f627, %f536, %f539;
	add.rn.f32 	%f628, %f484, %f627;
	mul.rn.f32 	%f629, %f536, %f540;
	add.rn.f32 	%f630, %f486, %f629;
	mul.rn.f32 	%f631, %f536, %f541;
	add.rn.f32 	%f632, %f488, %f631;
	mul.rn.f32 	%f633, %f536, %f542;
	add.rn.f32 	%f634, %f490, %f633;
	mul.rn.f32 	%f635, %f536, %f543;
	add.rn.f32 	%f636, %f492, %f635;
	mul.rn.f32 	%f637, %f536, %f544;
	add.rn.f32 	%f638, %f494, %f637;
	mul.rn.f32 	%f639, %f536, %f545;
	add.rn.f32 	%f640, %f496, %f639;
	mul.rn.f32 	%f641, %f536, %f546;
	add.rn.f32 	%f642, %f498, %f641;
	mul.rn.f32 	%f643, %f537, %f539;
	add.rn.f32 	%f644, %f500, %f643;
	mul.rn.f32 	%f645, %f537, %f540;
	add.rn.f32 	%f646, %f502, %f645;
	mul.rn.f32 	%f647, %f537, %f541;
	add.rn.f32 	%f648, %f504, %f647;
	mul.rn.f32 	%f649, %f537, %f542;
	add.rn.f32 	%f650, %f506, %f649;
	mul.rn.f32 	%f651, %f537, %f543;
	add.rn.f32 	%f652, %f508, %f651;
	mul.rn.f32 	%f653, %f537, %f544;
	add.rn.f32 	%f654, %f510, %f653;
	mul.rn.f32 	%f655, %f537, %f545;
	add.rn.f32 	%f656, %f512, %f655;
	mul.rn.f32 	%f657, %f537, %f546;
	add.rn.f32 	%f658, %f514, %f657;
	mul.rn.f32 	%f659, %f538, %f539;
	add.rn.f32 	%f660, %f516, %f659;
	mul.rn.f32 	%f661, %f538, %f540;
	add.rn.f32 	%f662, %f518, %f661;
	mul.rn.f32 	%f663, %f538, %f541;
	add.rn.f32 	%f664, %f520, %f663;
	mul.rn.f32 	%f665, %f538, %f542;
	add.rn.f32 	%f666, %f522, %f665;
	mul.rn.f32 	%f667, %f538, %f543;
	add.rn.f32 	%f668, %f524, %f667;
	mul.rn.f32 	%f669, %f538, %f544;
	add.rn.f32 	%f670, %f526, %f669;
	mul.rn.f32 	%f671, %f538, %f545;
	add.rn.f32 	%f672, %f528, %f671;
	mul.rn.f32 	%f673, %f538, %f546;
	add.rn.f32 	%f674, %f530, %f673;
	ld.shared.v4.f32 	{%f675, %f676, %f677, %f678}, [%r359+1584];
	ld.shared.v4.f32 	{%f679, %f680, %f681, %f682}, [%r359+1600];
	ld.shared.v4.f32 	{%f683, %f684, %f685, %f686}, [%r361+1584];
	ld.shared.v4.f32 	{%f687, %f688, %f689, %f690}, [%r361+1600];
	mul.rn.f32 	%f691, %f675, %f683;
	add.rn.f32 	%f692, %f548, %f691;
	mul.rn.f32 	%f693, %f675, %f684;
	add.rn.f32 	%f694, %f550, %f693;
	mul.rn.f32 	%f695, %f675, %f685;
	add.rn.f32 	%f696, %f552, %f695;
	mul.rn.f32 	%f697, %f675, %f686;
	add.rn.f32 	%f698, %f554, %f697;
	mul.rn.f32 	%f699, %f675, %f687;
	add.rn.f32 	%f700, %f556, %f699;
	mul.rn.f32 	%f701, %f675, %f688;
	add.rn.f32 	%f702, %f558, %f701;
	mul.rn.f32 	%f703, %f675, %f689;
	add.rn.f32 	%f704, %f560, %f703;
	mul.rn.f32 	%f705, %f675, %f690;
	add.rn.f32 	%f706, %f562, %f705;
	mul.rn.f32 	%f707, %f676, %f683;
	add.rn.f32 	%f708, %f564, %f707;
	mul.rn.f32 	%f709, %f676, %f684;
	add.rn.f32 	%f710, %f566, %f709;
	mul.rn.f32 	%f711, %f676, %f685;
	add.rn.f32 	%f712, %f568, %f711;
	mul.rn.f32 	%f713, %f676, %f686;
	add.rn.f32 	%f714, %f570, %f713;
	mul.rn.f32 	%f715, %f676, %f687;
	add.rn.f32 	%f716, %f572, %f715;
	mul.rn.f32 	%f717, %f676, %f688;
	add.rn.f32 	%f718, %f574, %f717;
	mul.rn.f32 	%f719, %f676, %f689;
	add.rn.f32 	%f720, %f576, %f719;
	mul.rn.f32 	%f721, %f676, %f690;
	add.rn.f32 	%f722, %f578, %f721;
	mul.rn.f32 	%f723, %f677, %f683;
	add.rn.f32 	%f724, %f580, %f723;
	mul.rn.f32 	%f725, %f677, %f684;
	add.rn.f32 	%f726, %f582, %f725;
	mul.rn.f32 	%f727, %f677, %f685;
	add.rn.f32 	%f728, %f584, %f727;
	mul.rn.f32 	%f729, %f677, %f686;
	add.rn.f32 	%f730, %f586, %f729;
	mul.rn.f32 	%f731, %f677, %f687;
	add.rn.f32 	%f732, %f588, %f731;
	mul.rn.f32 	%f733, %f677, %f688;
	add.rn.f32 	%f734, %f590, %f733;
	mul.rn.f32 	%f735, %f677, %f689;
	add.rn.f32 	%f736, %f592, %f735;
	mul.rn.f32 	%f737, %f677, %f690;
	add.rn.f32 	%f738, %f594, %f737;
	mul.rn.f32 	%f739, %f678, %f683;
	add.rn.f32 	%f740, %f596, %f739;
	mul.rn.f32 	%f741, %f678, %f684;
	add.rn.f32 	%f742, %f598, %f741;
	mul.rn.f32 	%f743, %f678, %f685;
	add.rn.f32 	%f744, %f600, %f743;
	mul.rn.f32 	%f745, %f678, %f686;
	add.rn.f32 	%f746, %f602, %f745;
	mul.rn.f32 	%f747, %f678, %f687;
	add.rn.f32 	%f748, %f604, %f747;
	mul.rn.f32 	%f749, %f678, %f688;
	add.rn.f32 	%f750, %f606, %f749;
	mul.rn.f32 	%f751, %f678, %f689;
	add.rn.f32 	%f752, %f608, %f751;
	mul.rn.f32 	%f753, %f678, %f690;
	add.rn.f32 	%f754, %f610, %f753;
	mul.rn.f32 	%f755, %f679, %f683;
	add.rn.f32 	%f756, %f612, %f755;
	mul.rn.f32 	%f757, %f679, %f684;
	add.rn.f32 	%f758, %f614, %f757;
	mul.rn.f32 	%f759, %f679, %f685;
	add.rn.f32 	%f760, %f616, %f759;
	mul.rn.f32 	%f761, %f679, %f686;
	add.rn.f32 	%f762, %f618, %f761;
	mul.rn.f32 	%f763, %f679, %f687;
	add.rn.f32 	%f764, %f620, %f763;
	mul.rn.f32 	%f765, %f679, %f688;
	add.rn.f32 	%f766, %f622, %f765;
	mul.rn.f32 	%f767, %f679, %f689;
	add.rn.f32 	%f768, %f624, %f767;
	mul.rn.f32 	%f769, %f679, %f690;
	add.rn.f32 	%f770, %f626, %f769;
	mul.rn.f32 	%f771, %f680, %f683;
	add.rn.f32 	%f772, %f628, %f771;
	mul.rn.f32 	%f773, %f680, %f684;
	add.rn.f32 	%f774, %f630, %f773;
	mul.rn.f32 	%f775, %f680, %f685;
	add.rn.f32 	%f776, %f632, %f775;
	mul.rn.f32 	%f777, %f680, %f686;
	add.rn.f32 	%f778, %f634, %f777;
	mul.rn.f32 	%f779, %f680, %f687;
	add.rn.f32 	%f780, %f636, %f779;
	mul.rn.f32 	%f781, %f680, %f688;
	add.rn.f32 	%f782, %f638, %f781;
	mul.rn.f32 	%f783, %f680, %f689;
	add.rn.f32 	%f784, %f640, %f783;
	mul.rn.f32 	%f785, %f680, %f690;
	add.rn.f32 	%f786, %f642, %f785;
	mul.rn.f32 	%f787, %f681, %f683;
	add.rn.f32 	%f788, %f644, %f787;
	mul.rn.f32 	%f789, %f681, %f684;
	add.rn.f32 	%f790, %f646, %f789;
	mul.rn.f32 	%f791, %f681, %f685;
	add.rn.f32 	%f792, %f648, %f791;
	mul.rn.f32 	%f793, %f681, %f686;
	add.rn.f32 	%f794, %f650, %f793;
	mul.rn.f32 	%f795, %f681, %f687;
	add.rn.f32 	%f796, %f652, %f795;
	mul.rn.f32 	%f797, %f681, %f688;
	add.rn.f32 	%f798, %f654, %f797;
	mul.rn.f32 	%f799, %f681, %f689;
	add.rn.f32 	%f800, %f656, %f799;
	mul.rn.f32 	%f801, %f681, %f690;
	add.rn.f32 	%f802, %f658, %f801;
	mul.rn.f32 	%f803, %f682, %f683;
	add.rn.f32 	%f804, %f660, %f803;
	mul.rn.f32 	%f805, %f682, %f684;
	add.rn.f32 	%f806, %f662, %f805;
	mul.rn.f32 	%f807, %f682, %f685;
	add.rn.f32 	%f808, %f664, %f807;
	mul.rn.f32 	%f809, %f682, %f686;
	add.rn.f32 	%f810, %f666, %f809;
	mul.rn.f32 	%f811, %f682, %f687;
	add.rn.f32 	%f812, %f668, %f811;
	mul.rn.f32 	%f813, %f682, %f688;
	add.rn.f32 	%f814, %f670, %f813;
	mul.rn.f32 	%f815, %f682, %f689;
	add.rn.f32 	%f816, %f672, %f815;
	mul.rn.f32 	%f817, %f682, %f690;
	add.rn.f32 	%f818, %f674, %f817;
	ld.shared.v4.f32 	{%f819, %f820, %f821, %f822}, [%r359+2112];
	ld.shared.v4.f32 	{%f823, %f824, %f825, %f826}, [%r359+2128];
	ld.shared.v4.f32 	{%f827, %f828, %f829, %f830}, [%r361+2112];
	ld.shared.v4.f32 	{%f831, %f832, %f833, %f834}, [%r361+2128];
	mul.rn.f32 	%f835, %f819, %f827;
	add.rn.f32 	%f836, %f692, %f835;
	mul.rn.f32 	%f837, %f819, %f828;
	add.rn.f32 	%f838, %f694, %f837;
	mul.rn.f32 	%f839, %f819, %f829;
	add.rn.f32 	%f840, %f696, %f839;
	mul.rn.f32 	%f841, %f819, %f830;
	add.rn.f32 	%f842, %f698, %f841;
	mul.rn.f32 	%f843, %f819, %f831;
	add.rn.f32 	%f844, %f700, %f843;
	mul.rn.f32 	%f845, %f819, %f832;
	add.rn.f32 	%f846, %f702, %f845;
	mul.rn.f32 	%f847, %f819, %f833;
	add.rn.f32 	%f848, %f704, %f847;
	mul.rn.f32 	%f849, %f819, %f834;
	add.rn.f32 	%f850, %f706, %f849;
	mul.rn.f32 	%f851, %f820, %f827;
	add.rn.f32 	%f852, %f708, %f851;
	mul.rn.f32 	%f853, %f820, %f828;
	add.rn.f32 	%f854, %f710, %f853;
	mul.rn.f32 	%f855, %f820, %f829;
	add.rn.f32 	%f856, %f712, %f855;
	mul.rn.f32 	%f857, %f820, %f830;
	add.rn.f32 	%f858, %f714, %f857;
	mul.rn.f32 	%f859, %f820, %f831;
	add.rn.f32 	%f860, %f716, %f859;
	mul.rn.f32 	%f861, %f820, %f832;
	add.rn.f32 	%f862, %f718, %f861;
	mul.rn.f32 	%f863, %f820, %f833;
	add.rn.f32 	%f864, %f720, %f863;
	mul.rn.f32 	%f865, %f820, %f834;
	add.rn.f32 	%f866, %f722, %f865;
	mul.rn.f32 	%f867, %f821, %f827;
	add.rn.f32 	%f868, %f724, %f867;
	mul.rn.f32 	%f869, %f821, %f828;
	add.rn.f32 	%f870, %f726, %f869;
	mul.rn.f32 	%f871, %f821, %f829;
	add.rn.f32 	%f872, %f728, %f871;
	mul.rn.f32 	%f873, %f821, %f830;
	add.rn.f32 	%f874, %f730, %f873;
	mul.rn.f32 	%f875, %f821, %f831;
	add.rn.f32 	%f876, %f732, %f875;
	mul.rn.f32 	%f877, %f821, %f832;
	add.rn.f32 	%f878, %f734, %f877;
	mul.rn.f32 	%f879, %f821, %f833;
	add.rn.f32 	%f880, %f736, %f879;
	mul.rn.f32 	%f881, %f821, %f834;
	add.rn.f32 	%f882, %f738, %f881;
	mul.rn.f32 	%f883, %f822, %f827;
	add.rn.f32 	%f884, %f740, %f883;
	mul.rn.f32 	%f885, %f822, %f828;
	add.rn.f32 	%f886, %f742, %f885;
	mul.rn.f32 	%f887, %f822, %f829;
	add.rn.f32 	%f888, %f744, %f887;
	mul.rn.f32 	%f889, %f822, %f830;
	add.rn.f32 	%f890, %f746, %f889;
	mul.rn.f32 	%f891, %f822, %f831;
	add.rn.f32 	%f892, %f748, %f891;
	mul.rn.f32 	%f893, %f822, %f832;
	add.rn.f32 	%f894, %f750, %f893;
	mul.rn.f32 	%f895, %f822, %f833;
	add.rn.f32 	%f896, %f752, %f895;
	mul.rn.f32 	%f897, %f822, %f834;
	add.rn.f32 	%f898, %f754, %f897;
	mul.rn.f32 	%f899, %f823, %f827;
	add.rn.f32 	%f900, %f756, %f899;
	mul.rn.f32 	%f901, %f823, %f828;
	add.rn.f32 	%f902, %f758, %f901;
	mul.rn.f32 	%f903, %f823, %f829;
	add.rn.f32 	%f904, %f760, %f903;
	mul.rn.f32 	%f905, %f823, %f830;
	add.rn.f32 	%f906, %f762, %f905;
	mul.rn.f32 	%f907, %f823, %f831;
	add.rn.f32 	%f908, %f764, %f907;
	mul.rn.f32 	%f909, %f823, %f832;
	add.rn.f32 	%f910, %f766, %f909;
	mul.rn.f32 	%f911, %f823, %f833;
	add.rn.f32 	%f912, %f768, %f911;
	mul.rn.f32 	%f913, %f823, %f834;
	add.rn.f32 	%f914, %f770, %f913;
	mul.rn.f32 	%f915, %f824, %f827;
	add.rn.f32 	%f916, %f772, %f915;
	mul.rn.f32 	%f917, %f824, %f828;
	add.rn.f32 	%f918, %f774, %f917;
	mul.rn.f32 	%f919, %f824, %f829;
	add.rn.f32 	%f920, %f776, %f919;
	mul.rn.f32 	%f921, %f824, %f830;
	add.rn.f32 	%f922, %f778, %f921;
	mul.rn.f32 	%f923, %f824, %f831;
	add.rn.f32 	%f924, %f780, %f923;
	mul.rn.f32 	%f925, %f824, %f832;
	add.rn.f32 	%f926, %f782, %f925;
	mul.rn.f32 	%f927, %f824, %f833;
	add.rn.f32 	%f928, %f784, %f927;
	mul.rn.f32 	%f929, %f824, %f834;
	add.rn.f32 	%f930, %f786, %f929;
	mul.rn.f32 	%f931, %f825, %f827;
	add.rn.f32 	%f932, %f788, %f931;
	mul.rn.f32 	%f933, %f825, %f828;
	add.rn.f32 	%f934, %f790, %f933;
	mul.rn.f32 	%f935, %f825, %f829;
	add.rn.f32 	%f936, %f792, %f935;
	mul.rn.f32 	%f937, %f825, %f830;
	add.rn.f32 	%f938, %f794, %f937;
	mul.rn.f32 	%f939, %f825, %f831;
	add.rn.f32 	%f940, %f796, %f939;
	mul.rn.f32 	%f941, %f825, %f832;
	add.rn.f32 	%f942, %f798, %f941;
	mul.rn.f32 	%f943, %f825, %f833;
	add.rn.f32 	%f944, %f800, %f943;
	mul.rn.f32 	%f945, %f825, %f834;
	add.rn.f32 	%f946, %f802, %f945;
	mul.rn.f32 	%f947, %f826, %f827;
	add.rn.f32 	%f948, %f804, %f947;
	mul.rn.f32 	%f949, %f826, %f828;
	add.rn.f32 	%f950, %f806, %f949;
	mul.rn.f32 	%f951, %f826, %f829;
	add.rn.f32 	%f952, %f808, %f951;
	mul.rn.f32 	%f953, %f826, %f830;
	add.rn.f32 	%f954, %f810, %f953;
	mul.rn.f32 	%f955, %f826, %f831;
	add.rn.f32 	%f956, %f812, %f955;
	mul.rn.f32 	%f957, %f826, %f832;
	add.rn.f32 	%f958, %f814, %f957;
	mul.rn.f32 	%f959, %f826, %f833;
	add.rn.f32 	%f960, %f816, %f959;
	mul.rn.f32 	%f961, %f826, %f834;
	add.rn.f32 	%f962, %f818, %f961;
	ld.shared.v4.f32 	{%f963, %f964, %f965, %f966}, [%r359+2640];
	ld.shared.v4.f32 	{%f967, %f968, %f969, %f970}, [%r359+2656];
	ld.shared.v4.f32 	{%f971, %f972, %f973, %f974}, [%r361+2640];
	ld.shared.v4.f32 	{%f975, %f976, %f977, %f978}, [%r361+2656];
	mul.rn.f32 	%f979, %f963, %f971;
	add.rn.f32 	%f980, %f836, %f979;
	mul.rn.f32 	%f981, %f963, %f972;
	add.rn.f32 	%f982, %f838, %f981;
	mul.rn.f32 	%f983, %f963, %f973;
	add.rn.f32 	%f984, %f840, %f983;
	mul.rn.f32 	%f985, %f963, %f974;
	add.rn.f32 	%f986, %f842, %f985;
	mul.rn.f32 	%f987, %f963, %f975;
	add.rn.f32 	%f988, %f844, %f987;
	mul.rn.f32 	%f989, %f963, %f976;
	add.rn.f32 	%f990, %f846, %f989;
	mul.rn.f32 	%f991, %f963, %f977;
	add.rn.f32 	%f992, %f848, %f991;
	mul.rn.f32 	%f993, %f963, %f978;
	add.rn.f32 	%f994, %f850, %f993;
	mul.rn.f32 	%f995, %f964, %f971;
	add.rn.f32 	%f996, %f852, %f995;
	mul.rn.f32 	%f997, %f964, %f972;
	add.rn.f32 	%f998, %f854, %f997;
	mul.rn.f32 	%f999, %f964, %f973;
	add.rn.f32 	%f1000, %f856, %f999;
	mul.rn.f32 	%f1001, %f964, %f974;
	add.rn.f32 	%f1002, %f858, %f1001;
	mul.rn.f32 	%f1003, %f964, %f975;
	add.rn.f32 	%f1004, %f860, %f1003;
	mul.rn.f32 	%f1005, %f964, %f976;
	add.rn.f32 	%f1006, %f862, %f1005;
	mul.rn.f32 	%f1007, %f964, %f977;
	add.rn.f32 	%f1008, %f864, %f1007;
	mul.rn.f32 	%f1009, %f964, %f978;
	add.rn.f32 	%f1010, %f866, %f1009;
	mul.rn.f32 	%f1011, %f965, %f971;
	add.rn.f32 	%f1012, %f868, %f1011;
	mul.rn.f32 	%f1013, %f965, %f972;
	add.rn.f32 	%f1014, %f870, %f1013;
	mul.rn.f32 	%f1015, %f965, %f973;
	add.rn.f32 	%f1016, %f872, %f1015;
	mul.rn.f32 	%f1017, %f965, %f974;
	add.rn.f32 	%f1018, %f874, %f1017;
	mul.rn.f32 	%f1019, %f965, %f975;
	add.rn.f32 	%f1020, %f876, %f1019;
	mul.rn.f32 	%f1021, %f965, %f976;
	add.rn.f32 	%f1022, %f878, %f1021;
	mul.rn.f32 	%f1023, %f965, %f977;
	add.rn.f32 	%f1024, %f880, %f1023;
	mul.rn.f32 	%f1025, %f965, %f978;
	add.rn.f32 	%f1026, %f882, %f1025;
	mul.rn.f32 	%f1027, %f966, %f971;
	add.rn.f32 	%f1028, %f884, %f1027;
	mul.rn.f32 	%f1029, %f966, %f972;
	add.rn.f32 	%f1030, %f886, %f1029;
	mul.rn.f32 	%f1031, %f966, %f973;
	add.rn.f32 	%f1032, %f888, %f1031;
	mul.rn.f32 	%f1033, %f966, %f974;
	add.rn.f32 	%f1034, %f890, %f1033;
	mul.rn.f32 	%f1035, %f966, %f975;
	add.rn.f32 	%f1036, %f892, %f1035;
	mul.rn.f32 	%f1037, %f966, %f976;
	add.rn.f32 	%f1038, %f894, %f1037;
	mul.rn.f32 	%f1039, %f966, %f977;
	add.rn.f32 	%f1040, %f896, %f1039;
	mul.rn.f32 	%f1041, %f966, %f978;
	add.rn.f32 	%f1042, %f898, %f1041;
	mul.rn.f32 	%f1043, %f967, %f971;
	add.rn.f32 	%f1044, %f900, %f1043;
	mul.rn.f32 	%f1045, %f967, %f972;
	add.rn.f32 	%f1046, %f902, %f1045;
	mul.rn.f32 	%f1047, %f967, %f973;
	add.rn.f32 	%f1048, %f904, %f1047;
	mul.rn.f32 	%f1049, %f967, %f974;
	add.rn.f32 	%f1050, %f906, %f1049;
	mul.rn.f32 	%f1051, %f967, %f975;
	add.rn.f32 	%f1052, %f908, %f1051;
	mul.rn.f32 	%f1053, %f967, %f976;
	add.rn.f32 	%f1054, %f910, %f1053;
	mul.rn.f32 	%f1055, %f967, %f977;
	add.rn.f32 	%f1056, %f912, %f1055;
	mul.rn.f32 	%f1057, %f967, %f978;
	add.rn.f32 	%f1058, %f914, %f1057;
	mul.rn.f32 	%f1059, %f968, %f971;
	add.rn.f32 	%f1060, %f916, %f1059;
	mul.rn.f32 	%f1061, %f968, %f972;
	add.rn.f32 	%f1062, %f918, %f1061;
	mul.rn.f32 	%f1063, %f968, %f973;
	add.rn.f32 	%f1064, %f920, %f1063;
	mul.rn.f32 	%f1065, %f968, %f974;
	add.rn.f32 	%f1066, %f922, %f1065;
	mul.rn.f32 	%f1067, %f968, %f975;
	add.rn.f32 	%f1068, %f924, %f1067;
	mul.rn.f32 	%f1069, %f968, %f976;
	add.rn.f32 	%f1070, %f926, %f1069;
	mul.rn.f32 	%f1071, %f968, %f977;
	add.rn.f32 	%f1072, %f928, %f1071;
	mul.rn.f32 	%f1073, %f968, %f978;
	add.rn.f32 	%f1074, %f930, %f1073;
	mul.rn.f32 	%f1075, %f969, %f971;
	add.rn.f32 	%f1076, %f932, %f1075;
	mul.rn.f32 	%f1077, %f969, %f972;
	add.rn.f32 	%f1078, %f934, %f1077;
	mul.rn.f32 	%f1079, %f969, %f973;
	add.rn.f32 	%f1080, %f936, %f1079;
	mul.rn.f32 	%f1081, %f969, %f974;
	add.rn.f32 	%f1082, %f938, %f1081;
	mul.rn.f32 	%f1083, %f969, %f975;
	add.rn.f32 	%f1084, %f940, %f1083;
	mul.rn.f32 	%f1085, %f969, %f976;
	add.rn.f32 	%f1086, %f942, %f1085;
	mul.rn.f32 	%f1087, %f969, %f977;
	add.rn.f32 	%f1088, %f944, %f1087;
	mul.rn.f32 	%f1089, %f969, %f978;
	add.rn.f32 	%f1090, %f946, %f1089;
	mul.rn.f32 	%f1091, %f970, %f971;
	add.rn.f32 	%f1092, %f948, %f1091;
	mul.rn.f32 	%f1093, %f970, %f972;
	add.rn.f32 	%f1094, %f950, %f1093;
	mul.rn.f32 	%f1095, %f970, %f973;
	add.rn.f32 	%f1096, %f952, %f1095;
	mul.rn.f32 	%f1097, %f970, %f974;
	add.rn.f32 	%f1098, %f954, %f1097;
	mul.rn.f32 	%f1099, %f970, %f975;
	add.rn.f32 	%f1100, %f956, %f1099;
	mul.rn.f32 	%f1101, %f970, %f976;
	add.rn.f32 	%f1102, %f958, %f1101;
	mul.rn.f32 	%f1103, %f970, %f977;
	add.rn.f32 	%f1104, %f960, %f1103;
	mul.rn.f32 	%f1105, %f970, %f978;
	add.rn.f32 	%f1106, %f962, %f1105;
	ld.shared.v4.f32 	{%f1107, %f1108, %f1109, %f1110}, [%r359+3168];
	ld.shared.v4.f32 	{%f1111, %f1112, %f1113, %f1114}, [%r359+3184];
	ld.shared.v4.f32 	{%f1115, %f1116, %f1117, %f1118}, [%r361+3168];
	ld.shared.v4.f32 	{%f1119, %f1120, %f1121, %f1122}, [%r361+3184];
	mul.rn.f32 	%f1123, %f1107, %f1115;
	add.rn.f32 	%f1124, %f980, %f1123;
	mul.rn.f32 	%f1125, %f1107, %f1116;
	add.rn.f32 	%f1126, %f982, %f1125;
	mul.rn.f32 	%f1127, %f1107, %f1117;
	add.rn.f32 	%f1128, %f984, %f1127;
	mul.rn.f32 	%f1129, %f1107, %f1118;
	add.rn.f32 	%f1130, %f986, %f1129;
	mul.rn.f32 	%f1131, %f1107, %f1119;
	add.rn.f32 	%f1132, %f988, %f1131;
	mul.rn.f32 	%f1133, %f1107, %f1120;
	add.rn.f32 	%f1134, %f990, %f1133;
	mul.rn.f32 	%f1135, %f1107, %f1121;
	add.rn.f32 	%f1136, %f992, %f1135;
	mul.rn.f32 	%f1137, %f1107, %f1122;
	add.rn.f32 	%f1138, %f994, %f1137;
	mul.rn.f32 	%f1139, %f1108, %f1115;
	add.rn.f32 	%f1140, %f996, %f1139;
	mul.rn.f32 	%f1141, %f1108, %f1116;
	add.rn.f32 	%f1142, %f998, %f1141;
	mul.rn.f32 	%f1143, %f1108, %f1117;
	add.rn.f32 	%f1144, %f1000, %f1143;
	mul.rn.f32 	%f1145, %f1108, %f1118;
	add.rn.f32 	%f1146, %f1002, %f1145;
	mul.rn.f32 	%f1147, %f1108, %f1119;
	add.rn.f32 	%f1148, %f1004, %f1147;
	mul.rn.f32 	%f1149, %f1108, %f1120;
	add.rn.f32 	%f1150, %f1006, %f1149;
	mul.rn.f32 	%f1151, %f1108, %f1121;
	add.rn.f32 	%f1152, %f1008, %f1151;
	mul.rn.f32 	%f1153, %f1108, %f1122;
	add.rn.f32 	%f1154, %f1010, %f1153;
	mul.rn.f32 	%f1155, %f1109, %f1115;
	add.rn.f32 	%f1156, %f1012, %f1155;
	mul.rn.f32 	%f1157, %f1109, %f1116;
	add.rn.f32 	%f1158, %f1014, %f1157;
	mul.rn.f32 	%f1159, %f1109, %f1117;
	add.rn.f32 	%f1160, %f1016, %f1159;
	mul.rn.f32 	%f1161, %f1109, %f1118;
	add.rn.f32 	%f1162, %f1018, %f1161;
	mul.rn.f32 	%f1163, %f1109, %f1119;
	add.rn.f32 	%f1164, %f1020, %f1163;
	mul.rn.f32 	%f1165, %f1109, %f1120;
	add.rn.f32 	%f1166, %f1022, %f1165;
	mul.rn.f32 	%f1167, %f1109, %f1121;
	add.rn.f32 	%f1168, %f1024, %f1167;
	mul.rn.f32 	%f1169, %f1109, %f1122;
	add.rn.f32 	%f1170, %f1026, %f1169;
	mul.rn.f32 	%f1171, %f1110, %f1115;
	add.rn.f32 	%f1172, %f1028, %f1171;
	mul.rn.f32 	%f1173, %f1110, %f1116;
	add.rn.f32 	%f1174, %f1030, %f1173;
	mul.rn.f32 	%f1175, %f1110, %f1117;
	add.rn.f32 	%f1176, %f1032, %f1175;
	mul.rn.f32 	%f1177, %f1110, %f1118;
	add.rn.f32 	%f1178, %f1034, %f1177;
	mul.rn.f32 	%f1179, %f1110, %f1119;
	add.rn.f32 	%f1180, %f1036, %f1179;
	mul.rn.f32 	%f1181, %f1110, %f1120;
	add.rn.f32 	%f1182, %f1038, %f1181;
	mul.rn.f32 	%f1183, %f1110, %f1121;
	add.rn.f32 	%f1184, %f1040, %f1183;
	mul.rn.f32 	%f1185, %f1110, %f1122;
	add.rn.f32 	%f1186, %f1042, %f1185;
	mul.rn.f32 	%f1187, %f1111, %f1115;
	add.rn.f32 	%f1188, %f1044, %f1187;
	mul.rn.f32 	%f1189, %f1111, %f1116;
	add.rn.f32 	%f1190, %f1046, %f1189;
	mul.rn.f32 	%f1191, %f1111, %f1117;
	add.rn.f32 	%f1192, %f1048, %f1191;
	mul.rn.f32 	%f1193, %f1111, %f1118;
	add.rn.f32 	%f1194, %f1050, %f1193;
	mul.rn.f32 	%f1195, %f1111, %f1119;
	add.rn.f32 	%f1196, %f1052, %f1195;
	mul.rn.f32 	%f1197, %f1111, %f1120;
	add.rn.f32 	%f1198, %f1054, %f1197;
	mul.rn.f32 	%f1199, %f1111, %f1121;
	add.rn.f32 	%f1200, %f1056, %f1199;
	mul.rn.f32 	%f1201, %f1111, %f1122;
	add.rn.f32 	%f1202, %f1058, %f1201;
	mul.rn.f32 	%f1203, %f1112, %f1115;
	add.rn.f32 	%f1204, %f1060, %f1203;
	mul.rn.f32 	%f1205, %f1112, %f1116;
	add.rn.f32 	%f1206, %f1062, %f1205;
	mul.rn.f32 	%f1207, %f1112, %f1117;
	add.rn.f32 	%f1208, %f1064, %f1207;
	mul.rn.f32 	%f1209, %f1112, %f1118;
	add.rn.f32 	%f1210, %f1066, %f1209;
	mul.rn.f32 	%f1211, %f1112, %f1119;
	add.rn.f32 	%f1212, %f1068, %f1211;
	mul.rn.f32 	%f1213, %f1112, %f1120;
	add.rn.f32 	%f1214, %f1070, %f1213;
	mul.rn.f32 	%f1215, %f1112, %f1121;
	add.rn.f32 	%f1216, %f1072, %f1215;
	mul.rn.f32 	%f1217, %f1112, %f1122;
	add.rn.f32 	%f1218, %f1074, %f1217;
	mul.rn.f32 	%f1219, %f1113, %f1115;
	add.rn.f32 	%f1220, %f1076, %f1219;
	mul.rn.f32 	%f1221, %f1113, %f1116;
	add.rn.f32 	%f1222, %f1078, %f1221;
	mul.rn.f32 	%f1223, %f1113, %f1117;
	add.rn.f32 	%f1224, %f1080, %f1223;
	mul.rn.f32 	%f1225, %f1113, %f1118;
	add.rn.f32 	%f1226, %f1082, %f1225;
	mul.rn.f32 	%f1227, %f1113, %f1119;
	add.rn.f32 	%f1228, %f1084, %f1227;
	mul.rn.f32 	%f1229, %f1113, %f1120;
	add.rn.f32 	%f1230, %f1086, %f1229;
	mul.rn.f32 	%f1231, %f1113, %f1121;
	add.rn.f32 	%f1232, %f1088, %f1231;
	mul.rn.f32 	%f1233, %f1113, %f1122;
	add.rn.f32 	%f1234, %f1090, %f1233;
	mul.rn.f32 	%f1235, %f1114, %f1115;
	add.rn.f32 	%f1236, %f1092, %f1235;
	mul.rn.f32 	%f1237, %f1114, %f1116;
	add.rn.f32 	%f1238, %f1094, %f1237;
	mul.rn.f32 	%f1239, %f1114, %f1117;
	add.rn.f32 	%f1240, %f1096, %f1239;
	mul.rn.f32 	%f1241, %f1114, %f1118;
	add.rn.f32 	%f1242, %f1098, %f1241;
	mul.rn.f32 	%f1243, %f1114, %f1119;
	add.rn.f32 	%f1244, %f1100, %f1243;
	mul.rn.f32 	%f1245, %f1114, %f1120;
	add.rn.f32 	%f1246, %f1102, %f1245;
	mul.rn.f32 	%f1247, %f1114, %f1121;
	add.rn.f32 	%f1248, %f1104, %f1247;
	mul.rn.f32 	%f1249, %f1114, %f1122;
	add.rn.f32 	%f1250, %f1106, %f1249;
	ld.shared.v4.f32 	{%f1251, %f1252, %f1253, %f1254}, [%r359+3696];
	ld.shared.v4.f32 	{%f1255, %f1256, %f1257, %f1258}, [%r359+3712];
	ld.shared.v4.f32 	{%f1259, %f1260, %f1261, %f1262}, [%r361+3696];
	ld.shared.v4.f32 	{%f1263, %f1264, %f1265, %f1266}, [%r361+3712];
	mul.rn.f32 	%f1267, %f1251, %f1259;
	add.rn.f32 	%f1268, %f1124, %f1267;
	mul.rn.f32 	%f1269, %f1251, %f1260;
	add.rn.f32 	%f1270, %f1126, %f1269;
	mul.rn.f32 	%f1271, %f1251, %f1261;
	add.rn.f32 	%f1272, %f1128, %f1271;
	mul.rn.f32 	%f1273, %f1251, %f1262;
	add.rn.f32 	%f1274, %f1130, %f1273;
	mul.rn.f32 	%f1275, %f1251, %f1263;
	add.rn.f32 	%f1276, %f1132, %f1275;
	mul.rn.f32 	%f1277, %f1251, %f1264;
	add.rn.f32 	%f1278, %f1134, %f1277;
	mul.rn.f32 	%f1279, %f1251, %f1265;
	add.rn.f32 	%f1280, %f1136, %f1279;
	mul.rn.f32 	%f1281, %f1251, %f1266;
	add.rn.f32 	%f1282, %f1138, %f1281;
	mul.rn.f32 	%f1283, %f1252, %f1259;
	add.rn.f32 	%f1284, %f1140, %f1283;
	mul.rn.f32 	%f1285, %f1252, %f1260;
	add.rn.f32 	%f1286, %f1142, %f1285;
	mul.rn.f32 	%f1287, %f1252, %f1261;
	add.rn.f32 	%f1288, %f1144, %f1287;
	mul.rn.f32 	%f1289, %f1252, %f1262;
	add.rn.f32 	%f1290, %f1146, %f1289;
	mul.rn.f32 	%f1291, %f1252, %f1263;
	add.rn.f32 	%f1292, %f1148, %f1291;
	mul.rn.f32 	%f1293, %f1252, %f1264;
	add.rn.f32 	%f1294, %f1150, %f1293;
	mul.rn.f32 	%f1295, %f1252, %f1265;
	add.rn.f32 	%f1296, %f1152, %f1295;
	mul.rn.f32 	%f1297, %f1252, %f1266;
	add.rn.f32 	%f1298, %f1154, %f1297;
	mul.rn.f32 	%f1299, %f1253, %f1259;
	add.rn.f32 	%f1300, %f1156, %f1299;
	mul.rn.f32 	%f1301, %f1253, %f1260;
	add.rn.f32 	%f1302, %f1158, %f1301;
	mul.rn.f32 	%f1303, %f1253, %f1261;
	add.rn.f32 	%f1304, %f1160, %f1303;
	mul.rn.f32 	%f1305, %f1253, %f1262;
	add.rn.f32 	%f1306, %f1162, %f1305;
	mul.rn.f32 	%f1307, %f1253, %f1263;
	add.rn.f32 	%f1308, %f1164, %f1307;
	mul.rn.f32 	%f1309, %f1253, %f1264;
	add.rn.f32 	%f1310, %f1166, %f1309;
	mul.rn.f32 	%f1311, %f1253, %f1265;
	add.rn.f32 	%f1312, %f1168, %f1311;
	mul.rn.f32 	%f1313, %f1253, %f1266;
	add.rn.f32 	%f1314, %f1170, %f1313;
	mul.rn.f32 	%f1315, %f1254, %f1259;
	add.rn.f32 	%f1316, %f1172, %f1315;
	mul.rn.f32 	%f1317, %f1254, %f1260;
	add.rn.f32 	%f1318, %f1174, %f1317;
	mul.rn.f32 	%f1319, %f1254, %f1261;
	add.rn.f32 	%f1320, %f1176, %f1319;
	mul.rn.f32 	%f1321, %f1254, %f1262;
	add.rn.f32 	%f1322, %f1178, %f1321;
	mul.rn.f32 	%f1323, %f1254, %f1263;
	add.rn.f32 	%f1324, %f1180, %f1323;
	mul.rn.f32 	%f1325, %f1254, %f1264;
	add.rn.f32 	%f1326, %f1182, %f1325;
	mul.rn.f32 	%f1327, %f1254, %f1265;
	add.rn.f32 	%f1328, %f1184, %f1327;
	mul.rn.f32 	%f1329, %f1254, %f1266;
	add.rn.f32 	%f1330, %f1186, %f1329;
	mul.rn.f32 	%f1331, %f1255, %f1259;
	add.rn.f32 	%f1332, %f1188, %f1331;
	mul.rn.f32 	%f1333, %f1255, %f1260;
	add.rn.f32 	%f1334, %f1190, %f1333;
	mul.rn.f32 	%f1335, %f1255, %f1261;
	add.rn.f32 	%f1336, %f1192, %f1335;
	mul.rn.f32 	%f1337, %f1255, %f1262;
	add.rn.f32 	%f1338, %f1194, %f1337;
	mul.rn.f32 	%f1339, %f1255, %f1263;
	add.rn.f32 	%f1340, %f1196, %f1339;
	mul.rn.f32 	%f1341, %f1255, %f1264;
	add.rn.f32 	%f1342, %f1198, %f1341;
	mul.rn.f32 	%f1343, %f1255, %f1265;
	add.rn.f32 	%f1344, %f1200, %f1343;
	mul.rn.f32 	%f1345, %f1255, %f1266;
	add.rn.f32 	%f1346, %f1202, %f1345;
	mul.rn.f32 	%f1347, %f1256, %f1259;
	add.rn.f32 	%f1348, %f1204, %f1347;
	mul.rn.f32 	%f1349, %f1256, %f1260;
	add.rn.f32 	%f1350, %f1206, %f1349;
	mul.rn.f32 	%f1351, %f1256, %f1261;
	add.rn.f32 	%f1352, %f1208, %f1351;
	mul.rn.f32 	%f1353, %f1256, %f1262;
	add.rn.f32 	%f1354, %f1210, %f1353;
	mul.rn.f32 	%f1355, %f1256, %f1263;
	add.rn.f32 	%f1356, %f1212, %f1355;
	mul.rn.f32 	%f1357, %f1256, %f1264;
	add.rn.f32 	%f1358, %f1214, %f1357;
	mul.rn.f32 	%f1359, %f1256, %f1265;
	add.rn.f32 	%f1360, %f1216, %f1359;
	mul.rn.f32 	%f1361, %f1256, %f1266;
	add.rn.f32 	%f1362, %f1218, %f1361;
	mul.rn.f32 	%f1363, %f1257, %f1259;
	add.rn.f32 	%f1364, %f1220, %f1363;
	mul.rn.f32 	%f1365, %f1257, %f1260;
	add.rn.f32 	%f1366, %f1222, %f1365;
	mul.rn.f32 	%f1367, %f1257, %f1261;
	add.rn.f32 	%f1368, %f1224, %f1367;
	mul.rn.f32 	%f1369, %f1257, %f1262;
	add.rn.f32 	%f1370, %f1226, %f1369;
	mul.rn.f32 	%f1371, %f1257, %f1263;
	add.rn.f32 	%f1372, %f1228, %f1371;
	mul.rn.f32 	%f1373, %f1257, %f1264;
	add.rn.f32 	%f1374, %f1230, %f1373;
	mul.rn.f32 	%f1375, %f1257, %f1265;
	add.rn.f32 	%f1376, %f1232, %f1375;
	mul.rn.f32 	%f1377, %f1257, %f1266;
	add.rn.f32 	%f1378, %f1234, %f1377;
	mul.rn.f32 	%f1379, %f1258, %f1259;
	add.rn.f32 	%f1380, %f1236, %f1379;
	mul.rn.f32 	%f1381, %f1258, %f1260;
	add.rn.f32 	%f1382, %f1238, %f1381;
	mul.rn.f32 	%f1383, %f1258, %f1261;
	add.rn.f32 	%f1384, %f1240, %f1383;
	mul.rn.f32 	%f1385, %f1258, %f1262;
	add.rn.f32 	%f1386, %f1242, %f1385;
	mul.rn.f32 	%f1387, %f1258, %f1263;
	add.rn.f32 	%f1388, %f1244, %f1387;
	mul.rn.f32 	%f1389, %f1258, %f1264;
	add.rn.f32 	%f1390, %f1246, %f1389;
	mul.rn.f32 	%f1391, %f1258, %f1265;
	add.rn.f32 	%f1392, %f1248, %f1391;
	mul.rn.f32 	%f1393, %f1258, %f1266;
	add.rn.f32 	%f1394, %f1250, %f1393;
	ld.shared.v4.f32 	{%f1395, %f1396, %f1397, %f1398}, [%r359+4224];
	ld.shared.v4.f32 	{%f1399, %f1400, %f1401, %f1402}, [%r359+4240];
	ld.shared.v4.f32 	{%f1403, %f1404, %f1405, %f1406}, [%r361+4224];
	ld.shared.v4.f32 	{%f1407, %f1408, %f1409, %f1410}, [%r361+4240];
	mul.rn.f32 	%f1411, %f1395, %f1403;
	add.rn.f32 	%f1412, %f1268, %f1411;
	mul.rn.f32 	%f1413, %f1395, %f1404;
	add.rn.f32 	%f1414, %f1270, %f1413;
	mul.rn.f32 	%f1415, %f1395, %f1405;
	add.rn.f32 	%f1416, %f1272, %f1415;
	mul.rn.f32 	%f1417, %f1395, %f1406;
	add.rn.f32 	%f1418, %f1274, %f1417;
	mul.rn.f32 	%f1419, %f1395, %f1407;
	add.rn.f32 	%f1420, %f1276, %f1419;
	mul.rn.f32 	%f1421, %f1395, %f1408;
	add.rn.f32 	%f1422, %f1278, %f1421;
	mul.rn.f32 	%f1423, %f1395, %f1409;
	add.rn.f32 	%f1424, %f1280, %f1423;
	mul.rn.f32 	%f1425, %f1395, %f1410;
	add.rn.f32 	%f1426, %f1282, %f1425;
	mul.rn.f32 	%f1427, %f1396, %f1403;
	add.rn.f32 	%f1428, %f1284, %f1427;
	mul.rn.f32 	%f1429, %f1396, %f1404;
	add.rn.f32 	%f1430, %f1286, %f1429;
	mul.rn.f32 	%f1431, %f1396, %f1405;
	add.rn.f32 	%f1432, %f1288, %f1431;
	mul.rn.f32 	%f1433, %f1396, %f1406;
	add.rn.f32 	%f1434, %f1290, %f1433;
	mul.rn.f32 	%f1435, %f1396, %f1407;
	add.rn.f32 	%f1436, %f1292, %f1435;
	mul.rn.f32 	%f1437, %f1396, %f1408;
	add.rn.f32 	%f1438, %f1294, %f1437;
	mul.rn.f32 	%f1439, %f1396, %f1409;
	add.rn.f32 	%f1440, %f1296, %f1439;
	mul.rn.f32 	%f1441, %f1396, %f1410;
	add.rn.f32 	%f1442, %f1298, %f1441;
	mul.rn.f32 	%f1443, %f1397, %f1403;
	add.rn.f32 	%f1444, %f1300, %f1443;
	mul.rn.f32 	%f1445, %f1397, %f1404;
	add.rn.f32 	%f1446, %f1302, %f1445;
	mul.rn.f32 	%f1447, %f1397, %f1405;
	add.rn.f32 	%f1448, %f1304, %f1447;
	mul.rn.f32 	%f1449, %f1397, %f1406;
	add.rn.f32 	%f1450, %f1306, %f1449;
	mul.rn.f32 	%f1451, %f1397, %f1407;
	add.rn.f32 	%f1452, %f1308, %f1451;
	mul.rn.f32 	%f1453, %f1397, %f1408;
	add.rn.f32 	%f1454, %f1310, %f1453;
	mul.rn.f32 	%f1455, %f1397, %f1409;
	add.rn.f32 	%f1456, %f1312, %f1455;
	mul.rn.f32 	%f1457, %f1397, %f1410;
	add.rn.f32 	%f1458, %f1314, %f1457;
	mul.rn.f32 	%f1459, %f1398, %f1403;
	add.rn.f32 	%f1460, %f1316, %f1459;
	mul.rn.f32 	%f1461, %f1398, %f1404;
	add.rn.f32 	%f1462, %f1318, %f1461;
	mul.rn.f32 	%f1463, %f1398, %f1405;
	add.rn.f32 	%f1464, %f1320, %f1463;
	mul.rn.f32 	%f1465, %f1398, %f1406;
	add.rn.f32 	%f1466, %f1322, %f1465;
	mul.rn.f32 	%f1467, %f1398, %f1407;
	add.rn.f32 	%f1468, %f1324, %f1467;
	mul.rn.f32 	%f1469, %f1398, %f1408;
	add.rn.f32 	%f1470, %f1326, %f1469;
	mul.rn.f32 	%f1471, %f1398, %f1409;
	add.rn.f32 	%f1472, %f1328, %f1471;
	mul.rn.f32 	%f1473, %f1398, %f1410;
	add.rn.f32 	%f1474, %f1330, %f1473;
	mul.rn.f32 	%f1475, %f1399, %f1403;
	add.rn.f32 	%f1476, %f1332, %f1475;
	mul.rn.f32 	%f1477, %f1399, %f1404;
	add.rn.f32 	%f1478, %f1334, %f1477;
	mul.rn.f32 	%f1479, %f1399, %f1405;
	add.rn.f32 	%f1480, %f1336, %f1479;
	mul.rn.f32 	%f1481, %f1399, %f1406;
	add.rn.f32 	%f1482, %f1338, %f1481;
	mul.rn.f32 	%f1483, %f1399, %f1407;
	add.rn.f32 	%f1484, %f1340, %f1483;
	mul.rn.f32 	%f1485, %f1399, %f1408;
	add.rn.f32 	%f1486, %f1342, %f1485;
	mul.rn.f32 	%f1487, %f1399, %f1409;
	add.rn.f32 	%f1488, %f1344, %f1487;
	mul.rn.f32 	%f1489, %f1399, %f1410;
	add.rn.f32 	%f1490, %f1346, %f1489;
	mul.rn.f32 	%f1491, %f1400, %f1403;
	add.rn.f32 	%f1492, %f1348, %f1491;
	mul.rn.f32 	%f1493, %f1400, %f1404;
	add.rn.f32 	%f1494, %f1350, %f1493;
	mul.rn.f32 	%f1495, %f1400, %f1405;
	add.rn.f32 	%f1496, %f1352, %f1495;
	mul.rn.f32 	%f1497, %f1400, %f1406;
	add.rn.f32 	%f1498, %f1354, %f1497;
	mul.rn.f32 	%f1499, %f1400, %f1407;
	add.rn.f32 	%f1500, %f1356, %f1499;
	mul.rn.f32 	%f1501, %f1400, %f1408;
	add.rn.f32 	%f1502, %f1358, %f1501;
	mul.rn.f32 	%f1503, %f1400, %f1409;
	add.rn.f32 	%f1504, %f1360, %f1503;
	mul.rn.f32 	%f1505, %f1400, %f1410;
	add.rn.f32 	%f1506, %f1362, %f1505;
	mul.rn.f32 	%f1507, %f1401, %f1403;
	add.rn.f32 	%f1508, %f1364, %f1507;
	mul.rn.f32 	%f1509, %f1401, %f1404;
	add.rn.f32 	%f1510, %f1366, %f1509;
	mul.rn.f32 	%f1511, %f1401, %f1405;
	add.rn.f32 	%f1512, %f1368, %f1511;
	mul.rn.f32 	%f1513, %f1401, %f1406;
	add.rn.f32 	%f1514, %f1370, %f1513;
	mul.rn.f32 	%f1515, %f1401, %f1407;
	add.rn.f32 	%f1516, %f1372, %f1515;
	mul.rn.f32 	%f1517, %f1401, %f1408;
	add.rn.f32 	%f1518, %f1374, %f1517;
	mul.rn.f32 	%f1519, %f1401, %f1409;
	add.rn.f32 	%f1520, %f1376, %f1519;
	mul.rn.f32 	%f1521, %f1401, %f1410;
	add.rn.f32 	%f1522, %f1378, %f1521;
	mul.rn.f32 	%f1523, %f1402, %f1403;
	add.rn.f32 	%f1524, %f1380, %f1523;
	mul.rn.f32 	%f1525, %f1402, %f1404;
	add.rn.f32 	%f1526, %f1382, %f1525;
	mul.rn.f32 	%f1527, %f1402, %f1405;
	add.rn.f32 	%f1528, %f1384, %f1527;
	mul.rn.f32 	%f1529, %f1402, %f1406;
	add.rn.f32 	%f1530, %f1386, %f1529;
	mul.rn.f32 	%f1531, %f1402, %f1407;
	add.rn.f32 	%f1532, %f1388, %f1531;
	mul.rn.f32 	%f1533, %f1402, %f1408;
	add.rn.f32 	%f1534, %f1390, %f1533;
	mul.rn.f32 	%f1535, %f1402, %f1409;
	add.rn.f32 	%f1536, %f1392, %f1535;
	mul.rn.f32 	%f1537, %f1402, %f1410;
	add.rn.f32 	%f1538, %f1394, %f1537;
	ld.shared.v4.f32 	{%f1539, %f1540, %f1541, %f1542}, [%r359+4752];
	ld.shared.v4.f32 	{%f1543, %f1544, %f1545, %f1546}, [%r359+4768];
	ld.shared.v4.f32 	{%f1547, %f1548, %f1549, %f1550}, [%r361+4752];
	ld.shared.v4.f32 	{%f1551, %f1552, %f1553, %f1554}, [%r361+4768];
	mul.rn.f32 	%f1555, %f1539, %f1547;
	add.rn.f32 	%f1556, %f1412, %f1555;
	mul.rn.f32 	%f1557, %f1539, %f1548;
	add.rn.f32 	%f1558, %f1414, %f1557;
	mul.rn.f32 	%f1559, %f1539, %f1549;
	add.rn.f32 	%f1560, %f1416, %f1559;
	mul.rn.f32 	%f1561, %f1539, %f1550;
	add.rn.f32 	%f1562, %f1418, %f1561;
	mul.rn.f32 	%f1563, %f1539, %f1551;
	add.rn.f32 	%f1564, %f1420, %f1563;
	mul.rn.f32 	%f1565, %f1539, %f1552;
	add.rn.f32 	%f1566, %f1422, %f1565;
	mul.rn.f32 	%f1567, %f1539, %f1553;
	add.rn.f32 	%f1568, %f1424, %f1567;
	mul.rn.f32 	%f1569, %f1539, %f1554;
	add.rn.f32 	%f1570, %f1426, %f1569;
	mul.rn.f32 	%f1571, %f1540, %f1547;
	add.rn.f32 	%f1572, %f1428, %f1571;
	mul.rn.f32 	%f1573, %f1540, %f1548;
	add.rn.f32 	%f1574, %f1430, %f1573;
	mul.rn.f32 	%f1575, %f1540, %f1549;
	add.rn.f32 	%f1576, %f1432, %f1575;
	mul.rn.f32 	%f1577, %f1540, %f1550;
	add.rn.f32 	%f1578, %f1434, %f1577;
	mul.rn.f32 	%f1579, %f1540, %f1551;
	add.rn.f32 	%f1580, %f1436, %f1579;
	mul.rn.f32 	%f1581, %f1540, %f1552;
	add.rn.f32 	%f1582, %f1438, %f1581;
	mul.rn.f32 	%f1583, %f1540, %f1553;
	add.rn.f32 	%f1584, %f1440, %f1583;
	mul.rn.f32 	%f1585, %f1540, %f1554;
	add.rn.f32 	%f1586, %f1442, %f1585;
	mul.rn.f32 	%f1587, %f1541, %f1547;
	add.rn.f32 	%f1588, %f1444, %f1587;
	mul.rn.f32 	%f1589, %f1541, %f1548;
	add.rn.f32 	%f1590, %f1446, %f1589;
	mul.rn.f32 	%f1591, %f1541, %f1549;
	add.rn.f32 	%f1592, %f1448, %f1591;
	mul.rn.f32 	%f1593, %f1541, %f1550;
	add.rn.f32 	%f1594, %f1450, %f1593;
	mul.rn.f32 	%f1595, %f1541, %f1551;
	add.rn.f32 	%f1596, %f1452, %f1595;
	mul.rn.f32 	%f1597, %f1541, %f1552;
	add.rn.f32 	%f1598, %f1454, %f1597;
	mul.rn.f32 	%f1599, %f1541, %f1553;
	add.rn.f32 	%f1600, %f1456, %f1599;
	mul.rn.f32 	%f1601, %f1541, %f1554;
	add.rn.f32 	%f1602, %f1458, %f1601;
	mul.rn.f32 	%f1603, %f1542, %f1547;
	add.rn.f32 	%f1604, %f1460, %f1603;
	mul.rn.f32 	%f1605, %f1542, %f1548;
	add.rn.f32 	%f1606, %f1462, %f1605;
	mul.rn.f32 	%f1607, %f1542, %f1549;
	add.rn.f32 	%f1608, %f1464, %f1607;
	mul.rn.f32 	%f1609, %f1542, %f1550;
	add.rn.f32 	%f1610, %f1466, %f1609;
	mul.rn.f32 	%f1611, %f1542, %f1551;
	add.rn.f32 	%f1612, %f1468, %f1611;
	mul.rn.f32 	%f1613, %f1542, %f1552;
	add.rn.f32 	%f1614, %f1470, %f1613;
	mul.rn.f32 	%f1615, %f1542, %f1553;
	add.rn.f32 	%f1616, %f1472, %f1615;
	mul.rn.f32 	%f1617, %f1542, %f1554;
	add.rn.f32 	%f1618, %f1474, %f1617;
	mul.rn.f32 	%f1619, %f1543, %f1547;
	add.rn.f32 	%f1620, %f1476, %f1619;
	mul.rn.f32 	%f1621, %f1543, %f1548;
	add.rn.f32 	%f1622, %f1478, %f1621;
	mul.rn.f32 	%f1623, %f1543, %f1549;
	add.rn.f32 	%f1624, %f1480, %f1623;
	mul.rn.f32 	%f1625, %f1543, %f1550;
	add.rn.f32 	%f1626, %f1482, %f1625;
	mul.rn.f32 	%f1627, %f1543, %f1551;
	add.rn.f32 	%f1628, %f1484, %f1627;
	mul.rn.f32 	%f1629, %f1543, %f1552;
	add.rn.f32 	%f1630, %f1486, %f1629;
	mul.rn.f32 	%f1631, %f1543, %f1553;
	add.rn.f32 	%f1632, %f1488, %f1631;
	mul.rn.f32 	%f1633, %f1543, %f1554;
	add.rn.f32 	%f1634, %f1490, %f1633;
	mul.rn.f32 	%f1635, %f1544, %f1547;
	add.rn.f32 	%f1636, %f1492, %f1635;
	mul.rn.f32 	%f1637, %f1544, %f1548;
	add.rn.f32 	%f1638, %f1494, %f1637;
	mul.rn.f32 	%f1639, %f1544, %f1549;
	add.rn.f32 	%f1640, %f1496, %f1639;
	mul.rn.f32 	%f1641, %f1544, %f1550;
	add.rn.f32 	%f1642, %f1498, %f1641;
	mul.rn.f32 	%f1643, %f1544, %f1551;
	add.rn.f32 	%f1644, %f1500, %f1643;
	mul.rn.f32 	%f1645, %f1544, %f1552;
	add.rn.f32 	%f1646, %f1502, %f1645;
	mul.rn.f32 	%f1647, %f1544, %f1553;
	add.rn.f32 	%f1648, %f1504, %f1647;
	mul.rn.f32 	%f1649, %f1544, %f1554;
	add.rn.f32 	%f1650, %f1506, %f1649;
	mul.rn.f32 	%f1651, %f1545, %f1547;
	add.rn.f32 	%f1652, %f1508, %f1651;
	mul.rn.f32 	%f1653, %f1545, %f1548;
	add.rn.f32 	%f1654, %f1510, %f1653;
	mul.rn.f32 	%f1655, %f1545, %f1549;
	add.rn.f32 	%f1656, %f1512, %f1655;
	mul.rn.f32 	%f1657, %f1545, %f1550;
	add.rn.f32 	%f1658, %f1514, %f1657;
	mul.rn.f32 	%f1659, %f1545, %f1551;
	add.rn.f32 	%f1660, %f1516, %f1659;
	mul.rn.f32 	%f1661, %f1545, %f1552;
	add.rn.f32 	%f1662, %f1518, %f1661;
	mul.rn.f32 	%f1663, %f1545, %f1553;
	add.rn.f32 	%f1664, %f1520, %f1663;
	mul.rn.f32 	%f1665, %f1545, %f1554;
	add.rn.f32 	%f1666, %f1522, %f1665;
	mul.rn.f32 	%f1667, %f1546, %f1547;
	add.rn.f32 	%f1668, %f1524, %f1667;
	mul.rn.f32 	%f1669, %f1546, %f1548;
	add.rn.f32 	%f1670, %f1526, %f1669;
	mul.rn.f32 	%f1671, %f1546, %f1549;
	add.rn.f32 	%f1672, %f1528, %f1671;
	mul.rn.f32 	%f1673, %f1546, %f1550;
	add.rn.f32 	%f1674, %f1530, %f1673;
	mul.rn.f32 	%f1675, %f1546, %f1551;
	add.rn.f32 	%f1676, %f1532, %f1675;
	mul.rn.f32 	%f1677, %f1546, %f1552;
	add.rn.f32 	%f1678, %f1534, %f1677;
	mul.rn.f32 	%f1679, %f1546, %f1553;
	add.rn.f32 	%f1680, %f1536, %f1679;
	mul.rn.f32 	%f1681, %f1546, %f1554;
	add.rn.f32 	%f1682, %f1538, %f1681;
	ld.shared.v4.f32 	{%f1683, %f1684, %f1685, %f1686}, [%r359+5280];
	ld.shared.v4.f32 	{%f1687, %f1688, %f1689, %f1690}, [%r359+5296];
	ld.shared.v4.f32 	{%f1691, %f1692, %f1693, %f1694}, [%r361+5280];
	ld.shared.v4.f32 	{%f1695, %f1696, %f1697, %f1698}, [%r361+5296];
	mul.rn.f32 	%f1699, %f1683, %f1691;
	add.rn.f32 	%f1700, %f1556, %f1699;
	mul.rn.f32 	%f1701, %f1683, %f1692;
	add.rn.f32 	%f1702, %f1558, %f1701;
	mul.rn.f32 	%f1703, %f1683, %f1693;
	add.rn.f32 	%f1704, %f1560, %f1703;
	mul.rn.f32 	%f1705, %f1683, %f1694;
	add.rn.f32 	%f1706, %f1562, %f1705;
	mul.rn.f32 	%f1707, %f1683, %f1695;
	add.rn.f32 	%f1708, %f1564, %f1707;
	mul.rn.f32 	%f1709, %f1683, %f1696;
	add.rn.f32 	%f1710, %f1566, %f1709;
	mul.rn.f32 	%f1711, %f1683, %f1697;
	add.rn.f32 	%f1712, %f1568, %f1711;
	mul.rn.f32 	%f1713, %f1683, %f1698;
	add.rn.f32 	%f1714, %f1570, %f1713;
	mul.rn.f32 	%f1715, %f1684, %f1691;
	add.rn.f32 	%f1716, %f1572, %f1715;
	mul.rn.f32 	%f1717, %f1684, %f1692;
	add.rn.f32 	%f1718, %f1574, %f1717;
	mul.rn.f32 	%f1719, %f1684, %f1693;
	add.rn.f32 	%f1720, %f1576, %f1719;
	mul.rn.f32 	%f1721, %f1684, %f1694;
	add.rn.f32 	%f1722, %f1578, %f1721;
	mul.rn.f32 	%f1723, %f1684, %f1695;
	add.rn.f32 	%f1724, %f1580, %f1723;
	mul.rn.f32 	%f1725, %f1684, %f1696;
	add.rn.f32 	%f1726, %f1582, %f1725;
	mul.rn.f32 	%f1727, %f1684, %f1697;
	add.rn.f32 	%f1728, %f1584, %f1727;
	mul.rn.f32 	%f1729, %f1684, %f1698;
	add.rn.f32 	%f1730, %f1586, %f1729;
	mul.rn.f32 	%f1731, %f1685, %f1691;
	add.rn.f32 	%f1732, %f1588, %f1731;
	mul.rn.f32 	%f1733, %f1685, %f1692;
	add.rn.f32 	%f1734, %f1590, %f1733;
	mul.rn.f32 	%f1735, %f1685, %f1693;
	add.rn.f32 	%f1736, %f1592, %f1735;
	mul.rn.f32 	%f1737, %f1685, %f1694;
	add.rn.f32 	%f1738, %f1594, %f1737;
	mul.rn.f32 	%f1739, %f1685, %f1695;
	add.rn.f32 	%f1740, %f1596, %f1739;
	mul.rn.f32 	%f1741, %f1685, %f1696;
	add.rn.f32 	%f1742, %f1598, %f1741;
	mul.rn.f32 	%f1743, %f1685, %f1697;
	add.rn.f32 	%f1744, %f1600, %f1743;
	mul.rn.f32 	%f1745, %f1685, %f1698;
	add.rn.f32 	%f1746, %f1602, %f1745;
	mul.rn.f32 	%f1747, %f1686, %f1691;
	add.rn.f32 	%f1748, %f1604, %f1747;
	mul.rn.f32 	%f1749, %f1686, %f1692;
	add.rn.f32 	%f1750, %f1606, %f1749;
	mul.rn.f32 	%f1751, %f1686, %f1693;
	add.rn.f32 	%f1752, %f1608, %f1751;
	mul.rn.f32 	%f1753, %f1686, %f1694;
	add.rn.f32 	%f1754, %f1610, %f1753;
	mul.rn.f32 	%f1755, %f1686, %f1695;
	add.rn.f32 	%f1756, %f1612, %f1755;
	mul.rn.f32 	%f1757, %f1686, %f1696;
	add.rn.f32 	%f1758, %f1614, %f1757;
	mul.rn.f32 	%f1759, %f1686, %f1697;
	add.rn.f32 	%f1760, %f1616, %f1759;
	mul.rn.f32 	%f1761, %f1686, %f1698;
	add.rn.f32 	%f1762, %f1618, %f1761;
	mul.rn.f32 	%f1763, %f1687, %f1691;
	add.rn.f32 	%f1764, %f1620, %f1763;
	mul.rn.f32 	%f1765, %f1687, %f1692;
	add.rn.f32 	%f1766, %f1622, %f1765;
	mul.rn.f32 	%f1767, %f1687, %f1693;
	add.rn.f32 	%f1768, %f1624, %f1767;
	mul.rn.f32 	%f1769, %f1687, %f1694;
	add.rn.f32 	%f1770, %f1626, %f1769;
	mul.rn.f32 	%f1771, %f1687, %f1695;
	add.rn.f32 	%f1772, %f1628, %f1771;
	mul.rn.f32 	%f1773, %f1687, %f1696;
	add.rn.f32 	%f1774, %f1630, %f1773;
	mul.rn.f32 	%f1775, %f1687, %f1697;
	add.rn.f32 	%f1776, %f1632, %f1775;
	mul.rn.f32 	%f1777, %f1687, %f1698;
	add.rn.f32 	%f1778, %f1634, %f1777;
	mul.rn.f32 	%f1779, %f1688, %f1691;
	add.rn.f32 	%f1780, %f1636, %f1779;
	mul.rn.f32 	%f1781, %f1688, %f1692;
	add.rn.f32 	%f1782, %f1638, %f1781;
	mul.rn.f32 	%f1783, %f1688, %f1693;
	add.rn.f32 	%f1784, %f1640, %f1783;
	mul.rn.f32 	%f1785, %f1688, %f1694;
	add.rn.f32 	%f1786, %f1642, %f1785;
	mul.rn.f32 	%f1787, %f1688, %f1695;
	add.rn.f32 	%f1788, %f1644, %f1787;
	mul.rn.f32 	%f1789, %f1688, %f1696;
	add.rn.f32 	%f1790, %f1646, %f1789;
	mul.rn.f32 	%f1791, %f1688, %f1697;
	add.rn.f32 	%f1792, %f1648, %f1791;
	mul.rn.f32 	%f1793, %f1688, %f1698;
	add.rn.f32 	%f1794, %f1650, %f1793;
	mul.rn.f32 	%f1795, %f1689, %f1691;
	add.rn.f32 	%f1796, %f1652, %f1795;
	mul.rn.f32 	%f1797, %f1689, %f1692;
	add.rn.f32 	%f1798, %f1654, %f1797;
	mul.rn.f32 	%f1799, %f1689, %f1693;
	add.rn.f32 	%f1800, %f1656, %f1799;
	mul.rn.f32 	%f1801, %f1689, %f1694;
	add.rn.f32 	%f1802, %f1658, %f1801;
	mul.rn.f32 	%f1803, %f1689, %f1695;
	add.rn.f32 	%f1804, %f1660, %f1803;
	mul.rn.f32 	%f1805, %f1689, %f1696;
	add.rn.f32 	%f1806, %f1662, %f1805;
	mul.rn.f32 	%f1807, %f1689, %f1697;
	add.rn.f32 	%f1808, %f1664, %f1807;
	mul.rn.f32 	%f1809, %f1689, %f1698;
	add.rn.f32 	%f1810, %f1666, %f1809;
	mul.rn.f32 	%f1811, %f1690, %f1691;
	add.rn.f32 	%f1812, %f1668, %f1811;
	mul.rn.f32 	%f1813, %f1690, %f1692;
	add.rn.f32 	%f1814, %f1670, %f1813;
	mul.rn.f32 	%f1815, %f1690, %f1693;
	add.rn.f32 	%f1816, %f1672, %f1815;
	mul.rn.f32 	%f1817, %f1690, %f1694;
	add.rn.f32 	%f1818, %f1674, %f1817;
	mul.rn.f32 	%f1819, %f1690, %f1695;
	add.rn.f32 	%f1820, %f1676, %f1819;
	mul.rn.f32 	%f1821, %f1690, %f1696;
	add.rn.f32 	%f1822, %f1678, %f1821;
	mul.rn.f32 	%f1823, %f1690, %f1697;
	add.rn.f32 	%f1824, %f1680, %f1823;
	mul.rn.f32 	%f1825, %f1690, %f1698;
	add.rn.f32 	%f1826, %f1682, %f1825;
	ld.shared.v4.f32 	{%f1827, %f1828, %f1829, %f1830}, [%r359+5808];
	ld.shared.v4.f32 	{%f1831, %f1832, %f1833, %f1834}, [%r359+5824];
	ld.shared.v4.f32 	{%f1835, %f1836, %f1837, %f1838}, [%r361+5808];
	ld.shared.v4.f32 	{%f1839, %f1840, %f1841, %f1842}, [%r361+5824];
	mul.rn.f32 	%f1843, %f1827, %f1835;
	add.rn.f32 	%f1844, %f1700, %f1843;
	mul.rn.f32 	%f1845, %f1827, %f1836;
	add.rn.f32 	%f1846, %f1702, %f1845;
	mul.rn.f32 	%f1847, %f1827, %f1837;
	add.rn.f32 	%f1848, %f1704, %f1847;
	mul.rn.f32 	%f1849, %f1827, %f1838;
	add.rn.f32 	%f1850, %f1706, %f1849;
	mul.rn.f32 	%f1851, %f1827, %f1839;
	add.rn.f32 	%f1852, %f1708, %f1851;
	mul.rn.f32 	%f1853, %f1827, %f1840;
	add.rn.f32 	%f1854, %f1710, %f1853;
	mul.rn.f32 	%f1855, %f1827, %f1841;
	add.rn.f32 	%f1856, %f1712, %f1855;
	mul.rn.f32 	%f1857, %f1827, %f1842;
	add.rn.f32 	%f1858, %f1714, %f1857;
	mul.rn.f32 	%f1859, %f1828, %f1835;
	add.rn.f32 	%f1860, %f1716, %f1859;
	mul.rn.f32 	%f1861, %f1828, %f1836;
	add.rn.f32 	%f1862, %f1718, %f1861;
	mul.rn.f32 	%f1863, %f1828, %f1837;
	add.rn.f32 	%f1864, %f1720, %f1863;
	mul.rn.f32 	%f1865, %f1828, %f1838;
	add.rn.f32 	%f1866, %f1722, %f1865;
	mul.rn.f32 	%f1867, %f1828, %f1839;
	add.rn.f32 	%f1868, %f1724, %f1867;
	mul.rn.f32 	%f1869, %f1828, %f1840;
	add.rn.f32 	%f1870, %f1726, %f1869;
	mul.rn.f32 	%f1871, %f1828, %f1841;
	add.rn.f32 	%f1872, %f1728, %f1871;
	mul.rn.f32 	%f1873, %f1828, %f1842;
	add.rn.f32 	%f1874, %f1730, %f1873;
	mul.rn.f32 	%f1875, %f1829, %f1835;
	add.rn.f32 	%f1876, %f1732, %f1875;
	mul.rn.f32 	%f1877, %f1829, %f1836;
	add.rn.f32 	%f1878, %f1734, %f1877;
	mul.rn.f32 	%f1879, %f1829, %f1837;
	add.rn.f32 	%f1880, %f1736, %f1879;
	mul.rn.f32 	%f1881, %f1829, %f1838;
	add.rn.f32 	%f1882, %f1738, %f1881;
	mul.rn.f32 	%f1883, %f1829, %f1839;
	add.rn.f32 	%f1884, %f1740, %f1883;
	mul.rn.f32 	%f1885, %f1829, %f1840;
	add.rn.f32 	%f1886, %f1742, %f1885;
	mul.rn.f32 	%f1887, %f1829, %f1841;
	add.rn.f32 	%f1888, %f1744, %f1887;
	mul.rn.f32 	%f1889, %f1829, %f1842;
	add.rn.f32 	%f1890, %f1746, %f1889;
	mul.rn.f32 	%f1891, %f1830, %f1835;
	add.rn.f32 	%f1892, %f1748, %f1891;
	mul.rn.f32 	%f1893, %f1830, %f1836;
	add.rn.f32 	%f1894, %f1750, %f1893;
	mul.rn.f32 	%f1895, %f1830, %f1837;
	add.rn.f32 	%f1896, %f1752, %f1895;
	mul.rn.f32 	%f1897, %f1830, %f1838;
	add.rn.f32 	%f1898, %f1754, %f1897;
	mul.rn.f32 	%f1899, %f1830, %f1839;
	add.rn.f32 	%f1900, %f1756, %f1899;
	mul.rn.f32 	%f1901, %f1830, %f1840;
	add.rn.f32 	%f1902, %f1758, %f1901;
	mul.rn.f32 	%f1903, %f1830, %f1841;
	add.rn.f32 	%f1904, %f1760, %f1903;
	mul.rn.f32 	%f1905, %f1830, %f1842;
	add.rn.f32 	%f1906, %f1762, %f1905;
	mul.rn.f32 	%f1907, %f1831, %f1835;
	add.rn.f32 	%f1908, %f1764, %f1907;
	mul.rn.f32 	%f1909, %f1831, %f1836;
	add.rn.f32 	%f1910, %f1766, %f1909;
	mul.rn.f32 	%f1911, %f1831, %f1837;
	add.rn.f32 	%f1912, %f1768, %f1911;
	mul.rn.f32 	%f1913, %f1831, %f1838;
	add.rn.f32 	%f1914, %f1770, %f1913;
	mul.rn.f32 	%f1915, %f1831, %f1839;
	add.rn.f32 	%f1916, %f1772, %f1915;
	mul.rn.f32 	%f1917, %f1831, %f1840;
	add.rn.f32 	%f1918, %f1774, %f1917;
	mul.rn.f32 	%f1919, %f1831, %f1841;
	add.rn.f32 	%f1920, %f1776, %f1919;
	mul.rn.f32 	%f1921, %f1831, %f1842;
	add.rn.f32 	%f1922, %f1778, %f1921;
	mul.rn.f32 	%f1923, %f1832, %f1835;
	add.rn.f32 	%f1924, %f1780, %f1923;
	mul.rn.f32 	%f1925, %f1832, %f1836;
	add.rn.f32 	%f1926, %f1782, %f1925;
	mul.rn.f32 	%f1927, %f1832, %f1837;
	add.rn.f32 	%f1928, %f1784, %f1927;
	mul.rn.f32 	%f1929, %f1832, %f1838;
	add.rn.f32 	%f1930, %f1786, %f1929;
	mul.rn.f32 	%f1931, %f1832, %f1839;
	add.rn.f32 	%f1932, %f1788, %f1931;
	mul.rn.f32 	%f1933, %f1832, %f1840;
	add.rn.f32 	%f1934, %f1790, %f1933;
	mul.rn.f32 	%f1935, %f1832, %f1841;
	add.rn.f32 	%f1936, %f1792, %f1935;
	mul.rn.f32 	%f1937, %f1832, %f1842;
	add.rn.f32 	%f1938, %f1794, %f1937;
	mul.rn.f32 	%f1939, %f1833, %f1835;
	add.rn.f32 	%f1940, %f1796, %f1939;
	mul.rn.f32 	%f1941, %f1833, %f1836;
	add.rn.f32 	%f1942, %f1798, %f1941;
	mul.rn.f32 	%f1943, %f1833, %f1837;
	add.rn.f32 	%f1944, %f1800, %f1943;
	mul.rn.f32 	%f1945, %f1833, %f1838;
	add.rn.f32 	%f1946, %f1802, %f1945;
	mul.rn.f32 	%f1947, %f1833, %f1839;
	add.rn.f32 	%f1948, %f1804, %f1947;
	mul.rn.f32 	%f1949, %f1833, %f1840;
	add.rn.f32 	%f1950, %f1806, %f1949;
	mul.rn.f32 	%f1951, %f1833, %f1841;
	add.rn.f32 	%f1952, %f1808, %f1951;
	mul.rn.f32 	%f1953, %f1833, %f1842;
	add.rn.f32 	%f1954, %f1810, %f1953;
	mul.rn.f32 	%f1955, %f1834, %f1835;
	add.rn.f32 	%f1956, %f1812, %f1955;
	mul.rn.f32 	%f1957, %f1834, %f1836;
	add.rn.f32 	%f1958, %f1814, %f1957;
	mul.rn.f32 	%f1959, %f1834, %f1837;
	add.rn.f32 	%f1960, %f1816, %f1959;
	mul.rn.f32 	%f1961, %f1834, %f1838;
	add.rn.f32 	%f1962, %f1818, %f1961;
	mul.rn.f32 	%f1963, %f1834, %f1839;
	add.rn.f32 	%f1964, %f1820, %f1963;
	mul.rn.f32 	%f1965, %f1834, %f1840;
	add.rn.f32 	%f1966, %f1822, %f1965;
	mul.rn.f32 	%f1967, %f1834, %f1841;
	add.rn.f32 	%f1968, %f1824, %f1967;
	mul.rn.f32 	%f1969, %f1834, %f1842;
	add.rn.f32 	%f1970, %f1826, %f1969;
	ld.shared.v4.f32 	{%f1971, %f1972, %f1973, %f1974}, [%r359+6336];
	ld.shared.v4.f32 	{%f1975, %f1976, %f1977, %f1978}, [%r359+6352];
	ld.shared.v4.f32 	{%f1979, %f1980, %f1981, %f1982}, [%r361+6336];
	ld.shared.v4.f32 	{%f1983, %f1984, %f1985, %f1986}, [%r361+6352];
	mul.rn.f32 	%f1987, %f1971, %f1979;
	add.rn.f32 	%f1988, %f1844, %f1987;
	mul.rn.f32 	%f1989, %f1971, %f1980;
	add.rn.f32 	%f1990, %f1846, %f1989;
	mul.rn.f32 	%f1991, %f1971, %f1981;
	add.rn.f32 	%f1992, %f1848, %f1991;
	mul.rn.f32 	%f1993, %f1971, %f1982;
	add.rn.f32 	%f1994, %f1850, %f1993;
	mul.rn.f32 	%f1995, %f1971, %f1983;
	add.rn.f32 	%f1996, %f1852, %f1995;
	mul.rn.f32 	%f1997, %f1971, %f1984;
	add.rn.f32 	%f1998, %f1854, %f1997;
	mul.rn.f32 	%f1999, %f1971, %f1985;
	add.rn.f32 	%f2000, %f1856, %f1999;
	mul.rn.f32 	%f2001, %f1971, %f1986;
	add.rn.f32 	%f2002, %f1858, %f2001;
	mul.rn.f32 	%f2003, %f1972, %f1979;
	add.rn.f32 	%f2004, %f1860, %f2003;
	mul.rn.f32 	%f2005, %f1972, %f1980;
	add.rn.f32 	%f2006, %f1862, %f2005;
	mul.rn.f32 	%f2007, %f1972, %f1981;
	add.rn.f32 	%f2008, %f1864, %f2007;
	mul.rn.f32 	%f2009, %f1972, %f1982;
	add.rn.f32 	%f2010, %f1866, %f2009;
	mul.rn.f32 	%f2011, %f1972, %f1983;
	add.rn.f32 	%f2012, %f1868, %f2011;
	mul.rn.f32 	%f2013, %f1972, %f1984;
	add.rn.f32 	%f2014, %f1870, %f2013;
	mul.rn.f32 	%f2015, %f1972, %f1985;
	add.rn.f32 	%f2016, %f1872, %f2015;
	mul.rn.f32 	%f2017, %f1972, %f1986;
	add.rn.f32 	%f2018, %f1874, %f2017;
	mul.rn.f32 	%f2019, %f1973, %f1979;
	add.rn.f32 	%f2020, %f1876, %f2019;
	mul.rn.f32 	%f2021, %f1973, %f1980;
	add.rn.f32 	%f2022, %f1878, %f2021;
	mul.rn.f32 	%f2023, %f1973, %f1981;
	add.rn.f32 	%f2024, %f1880, %f2023;
	mul.rn.f32 	%f2025, %f1973, %f1982;
	add.rn.f32 	%f2026, %f1882, %f2025;
	mul.rn.f32 	%f2027, %f1973, %f1983;
	add.rn.f32 	%f2028, %f1884, %f2027;
	mul.rn.f32 	%f2029, %f1973, %f1984;
	add.rn.f32 	%f2030, %f1886, %f2029;
	mul.rn.f32 	%f2031, %f1973, %f1985;
	add.rn.f32 	%f2032, %f1888, %f2031;
	mul.rn.f32 	%f2033, %f1973, %f1986;
	add.rn.f32 	%f2034, %f1890, %f2033;
	mul.rn.f32 	%f2035, %f1974, %f1979;
	add.rn.f32 	%f2036, %f1892, %f2035;
	mul.rn.f32 	%f2037, %f1974, %f1980;
	add.rn.f32 	%f2038, %f1894, %f2037;
	mul.rn.f32 	%f2039, %f1974, %f1981;
	add.rn.f32 	%f2040, %f1896, %f2039;
	mul.rn.f32 	%f2041, %f1974, %f1982;
	add.rn.f32 	%f2042, %f1898, %f2041;
	mul.rn.f32 	%f2043, %f1974, %f1983;
	add.rn.f32 	%f2044, %f1900, %f2043;
	mul.rn.f32 	%f2045, %f1974, %f1984;
	add.rn.f32 	%f2046, %f1902, %f2045;
	mul.rn.f32 	%f2047, %f1974, %f1985;
	add.rn.f32 	%f2048, %f1904, %f2047;
	mul.rn.f32 	%f2049, %f1974, %f1986;
	add.rn.f32 	%f2050, %f1906, %f2049;
	mul.rn.f32 	%f2051, %f1975, %f1979;
	add.rn.f32 	%f2052, %f1908, %f2051;
	mul.rn.f32 	%f2053, %f1975, %f1980;
	add.rn.f32 	%f2054, %f1910, %f2053;
	mul.rn.f32 	%f2055, %f1975, %f1981;
	add.rn.f32 	%f2056, %f1912, %f2055;
	mul.rn.f32 	%f2057, %f1975, %f1982;
	add.rn.f32 	%f2058, %f1914, %f2057;
	mul.rn.f32 	%f2059, %f1975, %f1983;
	add.rn.f32 	%f2060, %f1916, %f2059;
	mul.rn.f32 	%f2061, %f1975, %f1984;
	add.rn.f32 	%f2062, %f1918, %f2061;
	mul.rn.f32 	%f2063, %f1975, %f1985;
	add.rn.f32 	%f2064, %f1920, %f2063;
	mul.rn.f32 	%f2065, %f1975, %f1986;
	add.rn.f32 	%f2066, %f1922, %f2065;
	mul.rn.f32 	%f2067, %f1976, %f1979;
	add.rn.f32 	%f2068, %f1924, %f2067;
	mul.rn.f32 	%f2069, %f1976, %f1980;
	add.rn.f32 	%f2070, %f1926, %f2069;
	mul.rn.f32 	%f2071, %f1976, %f1981;
	add.rn.f32 	%f2072, %f1928, %f2071;
	mul.rn.f32 	%f2073, %f1976, %f1982;
	add.rn.f32 	%f2074, %f1930, %f2073;
	mul.rn.f32 	%f2075, %f1976, %f1983;
	add.rn.f32 	%f2076, %f1932, %f2075;
	mul.rn.f32 	%f2077, %f1976, %f1984;
	add.rn.f32 	%f2078, %f1934, %f2077;
	mul.rn.f32 	%f2079, %f1976, %f1985;
	add.rn.f32 	%f2080, %f1936, %f2079;
	mul.rn.f32 	%f2081, %f1976, %f1986;
	add.rn.f32 	%f2082, %f1938, %f2081;
	mul.rn.f32 	%f2083, %f1977, %f1979;
	add.rn.f32 	%f2084, %f1940, %f2083;
	mul.rn.f32 	%f2085, %f1977, %f1980;
	add.rn.f32 	%f2086, %f1942, %f2085;
	mul.rn.f32 	%f2087, %f1977, %f1981;
	add.rn.f32 	%f2088, %f1944, %f2087;
	mul.rn.f32 	%f2089, %f1977, %f1982;
	add.rn.f32 	%f2090, %f1946, %f2089;
	mul.rn.f32 	%f2091, %f1977, %f1983;
	add.rn.f32 	%f2092, %f1948, %f2091;
	mul.rn.f32 	%f2093, %f1977, %f1984;
	add.rn.f32 	%f2094, %f1950, %f2093;
	mul.rn.f32 	%f2095, %f1977, %f1985;
	add.rn.f32 	%f2096, %f1952, %f2095;
	mul.rn.f32 	%f2097, %f1977, %f1986;
	add.rn.f32 	%f2098, %f1954, %f2097;
	mul.rn.f32 	%f2099, %f1978, %f1979;
	add.rn.f32 	%f2100, %f1956, %f2099;
	mul.rn.f32 	%f2101, %f1978, %f1980;
	add.rn.f32 	%f2102, %f1958, %f2101;
	mul.rn.f32 	%f2103, %f1978, %f1981;
	add.rn.f32 	%f2104, %f1960, %f2103;
	mul.rn.f32 	%f2105, %f1978, %f1982;
	add.rn.f32 	%f2106, %f1962, %f2105;
	mul.rn.f32 	%f2107, %f1978, %f1983;
	add.rn.f32 	%f2108, %f1964, %f2107;
	mul.rn.f32 	%f2109, %f1978, %f1984;
	add.rn.f32 	%f2110, %f1966, %f2109;
	mul.rn.f32 	%f2111, %f1978, %f1985;
	add.rn.f32 	%f2112, %f1968, %f2111;
	mul.rn.f32 	%f2113, %f1978, %f1986;
	add.rn.f32 	%f2114, %f1970, %f2113;
	ld.shared.v4.f32 	{%f2115, %f2116, %f2117, %f2118}, [%r359+6864];
	ld.shared.v4.f32 	{%f2119, %f2120, %f2121, %f2122}, [%r359+6880];
	ld.shared.v4.f32 	{%f2123, %f2124, %f2125, %f2126}, [%r361+6864];
	ld.shared.v4.f32 	{%f2127, %f2128, %f2129, %f2130}, [%r361+6880];
	mul.rn.f32 	%f2131, %f2115, %f2123;
	add.rn.f32 	%f2132, %f1988, %f2131;
	mul.rn.f32 	%f2133, %f2115, %f2124;
	add.rn.f32 	%f2134, %f1990, %f2133;
	mul.rn.f32 	%f2135, %f2115, %f2125;
	add.rn.f32 	%f2136, %f1992, %f2135;
	mul.rn.f32 	%f2137, %f2115, %f2126;
	add.rn.f32 	%f2138, %f1994, %f2137;
	mul.rn.f32 	%f2139, %f2115, %f2127;
	add.rn.f32 	%f2140, %f1996, %f2139;
	mul.rn.f32 	%f2141, %f2115, %f2128;
	add.rn.f32 	%f2142, %f1998, %f2141;
	mul.rn.f32 	%f2143, %f2115, %f2129;
	add.rn.f32 	%f2144, %f2000, %f2143;
	mul.rn.f32 	%f2145, %f2115, %f2130;
	add.rn.f32 	%f2146, %f2002, %f2145;
	mul.rn.f32 	%f2147, %f2116, %f2123;
	add.rn.f32 	%f2148, %f2004, %f2147;
	mul.rn.f32 	%f2149, %f2116, %f2124;
	add.rn.f32 	%f2150, %f2006, %f2149;
	mul.rn.f32 	%f2151, %f2116, %f2125;
	add.rn.f32 	%f2152, %f2008, %f2151;
	mul.rn.f32 	%f2153, %f2116, %f2126;
	add.rn.f32 	%f2154, %f2010, %f2153;
	mul.rn.f32 	%f2155, %f2116, %f2127;
	add.rn.f32 	%f2156, %f2012, %f2155;
	mul.rn.f32 	%f2157, %f2116, %f2128;
	add.rn.f32 	%f2158, %f2014, %f2157;
	mul.rn.f32 	%f2159, %f2116, %f2129;
	add.rn.f32 	%f2160, %f2016, %f2159;
	mul.rn.f32 	%f2161, %f2116, %f2130;
	add.rn.f32 	%f2162, %f2018, %f2161;
	mul.rn.f32 	%f2163, %f2117, %f2123;
	add.rn.f32 	%f2164, %f2020, %f2163;
	mul.rn.f32 	%f2165, %f2117, %f2124;
	add.rn.f32 	%f2166, %f2022, %f2165;
	mul.rn.f32 	%f2167, %f2117, %f2125;
	add.rn.f32 	%f2168, %f2024, %f2167;
	mul.rn.f32 	%f2169, %f2117, %f2126;
	add.rn.f32 	%f2170, %f2026, %f2169;
	mul.rn.f32 	%f2171, %f2117, %f2127;
	add.rn.f32 	%f2172, %f2028, %f2171;
	mul.rn.f32 	%f2173, %f2117, %f2128;
	add.rn.f32 	%f2174, %f2030, %f2173;
	mul.rn.f32 	%f2175, %f2117, %f2129;
	add.rn.f32 	%f2176, %f2032, %f2175;
	mul.rn.f32 	%f2177, %f2117, %f2130;
	add.rn.f32 	%f2178, %f2034, %f2177;
	mul.rn.f32 	%f2179, %f2118, %f2123;
	add.rn.f32 	%f2180, %f2036, %f2179;
	mul.rn.f32 	%f2181, %f2118, %f2124;
	add.rn.f32 	%f2182, %f2038, %f2181;
	mul.rn.f32 	%f2183, %f2118, %f2125;
	add.rn.f32 	%f2184, %f2040, %f2183;
	mul.rn.f32 	%f2185, %f2118, %f2126;
	add.rn.f32 	%f2186, %f2042, %f2185;
	mul.rn.f32 	%f2187, %f2118, %f2127;
	add.rn.f32 	%f2188, %f2044, %f2187;
	mul.rn.f32 	%f2189, %f2118, %f2128;
	add.rn.f32 	%f2190, %f2046, %f2189;
	mul.rn.f32 	%f2191, %f2118, %f2129;
	add.rn.f32 	%f2192, %f2048, %f2191;
	mul.rn.f32 	%f2193, %f2118, %f2130;
	add.rn.f32 	%f2194, %f2050, %f2193;
	mul.rn.f32 	%f2195, %f2119, %f2123;
	add.rn.f32 	%f2196, %f2052, %f2195;
	mul.rn.f32 	%f2197, %f2119, %f2124;
	add.rn.f32 	%f2198, %f2054, %f2197;
	mul.rn.f32 	%f2199, %f2119, %f2125;
	add.rn.f32 	%f2200, %f2056, %f2199;
	mul.rn.f32 	%f2201, %f2119, %f2126;
	add.rn.f32 	%f2202, %f2058, %f2201;
	mul.rn.f32 	%f2203, %f2119, %f2127;
	add.rn.f32 	%f2204, %f2060, %f2203;
	mul.rn.f32 	%f2205, %f2119, %f2128;
	add.rn.f32 	%f2206, %f2062, %f2205;
	mul.rn.f32 	%f2207, %f2119, %f2129;
	add.rn.f32 	%f2208, %f2064, %f2207;
	mul.rn.f32 	%f2209, %f2119, %f2130;
	add.rn.f32 	%f2210, %f2066, %f2209;
	mul.rn.f32 	%f2211, %f2120, %f2123;
	add.rn.f32 	%f2212, %f2068, %f2211;
	mul.rn.f32 	%f2213, %f2120, %f2124;
	add.rn.f32 	%f2214, %f2070, %f2213;
	mul.rn.f32 	%f2215, %f2120, %f2125;
	add.rn.f32 	%f2216, %f2072, %f2215;
	mul.rn.f32 	%f2217, %f2120, %f2126;
	add.rn.f32 	%f2218, %f2074, %f2217;
	mul.rn.f32 	%f2219, %f2120, %f2127;
	add.rn.f32 	%f2220, %f2076, %f2219;
	mul.rn.f32 	%f2221, %f2120, %f2128;
	add.rn.f32 	%f2222, %f2078, %f2221;
	mul.rn.f32 	%f2223, %f2120, %f2129;
	add.rn.f32 	%f2224, %f2080, %f2223;
	mul.rn.f32 	%f2225, %f2120, %f2130;
	add.rn.f32 	%f2226, %f2082, %f2225;
	mul.rn.f32 	%f2227, %f2121, %f2123;
	add.rn.f32 	%f2228, %f2084, %f2227;
	mul.rn.f32 	%f2229, %f2121, %f2124;
	add.rn.f32 	%f2230, %f2086, %f2229;
	mul.rn.f32 	%f2231, %f2121, %f2125;
	add.rn.f32 	%f2232, %f2088, %f2231;
	mul.rn.f32 	%f2233, %f2121, %f2126;
	add.rn.f32 	%f2234, %f2090, %f2233;
	mul.rn.f32 	%f2235, %f2121, %f2127;
	add.rn.f32 	%f2236, %f2092, %f2235;
	mul.rn.f32 	%f2237, %f2121, %f2128;
	add.rn.f32 	%f2238, %f2094, %f2237;
	mul.rn.f32 	%f2239, %f2121, %f2129;
	add.rn.f32 	%f2240, %f2096, %f2239;
	mul.rn.f32 	%f2241, %f2121, %f2130;
	add.rn.f32 	%f2242, %f2098, %f2241;
	mul.rn.f32 	%f2243, %f2122, %f2123;
	add.rn.f32 	%f2244, %f2100, %f2243;
	mul.rn.f32 	%f2245, %f2122, %f2124;
	add.rn.f32 	%f2246, %f2102, %f2245;
	mul.rn.f32 	%f2247, %f2122, %f2125;
	add.rn.f32 	%f2248, %f2104, %f2247;
	mul.rn.f32 	%f2249, %f2122, %f2126;
	add.rn.f32 	%f2250, %f2106, %f2249;
	mul.rn.f32 	%f2251, %f2122, %f2127;
	add.rn.f32 	%f2252, %f2108, %f2251;
	mul.rn.f32 	%f2253, %f2122, %f2128;
	add.rn.f32 	%f2254, %f2110, %f2253;
	mul.rn.f32 	%f2255, %f2122, %f2129;
	add.rn.f32 	%f2256, %f2112, %f2255;
	mul.rn.f32 	%f2257, %f2122, %f2130;
	add.rn.f32 	%f2258, %f2114, %f2257;
	ld.shared.v4.f32 	{%f2259, %f2260, %f2261, %f2262}, [%r359+7392];
	ld.shared.v4.f32 	{%f2263, %f2264, %f2265, %f2266}, [%r359+7408];
	ld.shared.v4.f32 	{%f2267, %f2268, %f2269, %f2270}, [%r361+7392];
	ld.shared.v4.f32 	{%f2271, %f2272, %f2273, %f2274}, [%r361+7408];
	mul.rn.f32 	%f2275, %f2259, %f2267;
	add.rn.f32 	%f2276, %f2132, %f2275;
	mul.rn.f32 	%f2277, %f2259, %f2268;
	add.rn.f32 	%f2278, %f2134, %f2277;
	mul.rn.f32 	%f2279, %f2259, %f2269;
	add.rn.f32 	%f2280, %f2136, %f2279;
	mul.rn.f32 	%f2281, %f2259, %f2270;
	add.rn.f32 	%f2282, %f2138, %f2281;
	mul.rn.f32 	%f2283, %f2259, %f2271;
	add.rn.f32 	%f2284, %f2140, %f2283;
	mul.rn.f32 	%f2285, %f2259, %f2272;
	add.rn.f32 	%f2286, %f2142, %f2285;
	mul.rn.f32 	%f2287, %f2259, %f2273;
	add.rn.f32 	%f2288, %f2144, %f2287;
	mul.rn.f32 	%f2289, %f2259, %f2274;
	add.rn.f32 	%f2290, %f2146, %f2289;
	mul.rn.f32 	%f2291, %f2260, %f2267;
	add.rn.f32 	%f2292, %f2148, %f2291;
	mul.rn.f32 	%f2293, %f2260, %f2268;
	add.rn.f32 	%f2294, %f2150, %f2293;
	mul.rn.f32 	%f2295, %f2260, %f2269;
	add.rn.f32 	%f2296, %f2152, %f2295;
	mul.rn.f32 	%f2297, %f2260, %f2270;
	add.rn.f32 	%f2298, %f2154, %f2297;
	mul.rn.f32 	%f2299, %f2260, %f2271;
	add.rn.f32 	%f2300, %f2156, %f2299;
	mul.rn.f32 	%f2301, %f2260, %f2272;
	add.rn.f32 	%f2302, %f2158, %f2301;
	mul.rn.f32 	%f2303, %f2260, %f2273;
	add.rn.f32 	%f2304, %f2160, %f2303;
	mul.rn.f32 	%f2305, %f2260, %f2274;
	add.rn.f32 	%f2306, %f2162, %f2305;
	mul.rn.f32 	%f2307, %f2261, %f2267;
	add.rn.f32 	%f2308, %f2164, %f2307;
	mul.rn.f32 	%f2309, %f2261, %f2268;
	add.rn.f32 	%f2310, %f2166, %f2309;
	mul.rn.f32 	%f2311, %f2261, %f2269;
	add.rn.f32 	%f2312, %f2168, %f2311;
	mul.rn.f32 	%f2313, %f2261, %f2270;
	add.rn.f32 	%f2314, %f2170, %f2313;
	mul.rn.f32 	%f2315, %f2261, %f2271;
	add.rn.f32 	%f2316, %f2172, %f2315;
	mul.rn.f32 	%f2317, %f2261, %f2272;
	add.rn.f32 	%f2318, %f2174, %f2317;
	mul.rn.f32 	%f2319, %f2261, %f2273;
	add.rn.f32 	%f2320, %f2176, %f2319;
	mul.rn.f32 	%f2321, %f2261, %f2274;
	add.rn.f32 	%f2322, %f2178, %f2321;
	mul.rn.f32 	%f2323, %f2262, %f2267;
	add.rn.f32 	%f2324, %f2180, %f2323;
	mul.rn.f32 	%f2325, %f2262, %f2268;
	add.rn.f32 	%f2326, %f2182, %f2325;
	mul.rn.f32 	%f2327, %f2262, %f2269;
	add.rn.f32 	%f2328, %f2184, %f2327;
	mul.rn.f32 	%f2329, %f2262, %f2270;
	add.rn.f32 	%f2330, %f2186, %f2329;
	mul.rn.f32 	%f2331, %f2262, %f2271;
	add.rn.f32 	%f2332, %f2188, %f2331;
	mul.rn.f32 	%f2333, %f2262, %f2272;
	add.rn.f32 	%f2334, %f2190, %f2333;
	mul.rn.f32 	%f2335, %f2262, %f2273;
	add.rn.f32 	%f2336, %f2192, %f2335;
	mul.rn.f32 	%f2337, %f2262, %f2274;
	add.rn.f32 	%f2338, %f2194, %f2337;
	mul.rn.f32 	%f2339, %f2263, %f2267;
	add.rn.f32 	%f2340, %f2196, %f2339;
	mul.rn.f32 	%f2341, %f2263, %f2268;
	add.rn.f32 	%f2342, %f2198, %f2341;
	mul.rn.f32 	%f2343, %f2263, %f2269;
	add.rn.f32 	%f2344, %f2200, %f2343;
	mul.rn.f32 	%f2345, %f2263, %f2270;
	add.rn.f32 	%f2346, %f2202, %f2345;
	mul.rn.f32 	%f2347, %f2263, %f2271;
	add.rn.f32 	%f2348, %f2204, %f2347;
	mul.rn.f32 	%f2349, %f2263, %f2272;
	add.rn.f32 	%f2350, %f2206, %f2349;
	mul.rn.f32 	%f2351, %f2263, %f2273;
	add.rn.f32 	%f2352, %f2208, %f2351;
	mul.rn.f32 	%f2353, %f2263, %f2274;
	add.rn.f32 	%f2354, %f2210, %f2353;
	mul.rn.f32 	%f2355, %f2264, %f2267;
	add.rn.f32 	%f2356, %f2212, %f2355;
	mul.rn.f32 	%f2357, %f2264, %f2268;
	add.rn.f32 	%f2358, %f2214, %f2357;
	mul.rn.f32 	%f2359, %f2264, %f2269;
	add.rn.f32 	%f2360, %f2216, %f2359;
	mul.rn.f32 	%f2361, %f2264, %f2270;
	add.rn.f32 	%f2362, %f2218, %f2361;
	mul.rn.f32 	%f2363, %f2264, %f2271;
	add.rn.f32 	%f2364, %f2220, %f2363;
	mul.rn.f32 	%f2365, %f2264, %f2272;
	add.rn.f32 	%f2366, %f2222, %f2365;
	mul.rn.f32 	%f2367, %f2264, %f2273;
	add.rn.f32 	%f2368, %f2224, %f2367;
	mul.rn.f32 	%f2369, %f2264, %f2274;
	add.rn.f32 	%f2370, %f2226, %f2369;
	mul.rn.f32 	%f2371, %f2265, %f2267;
	add.rn.f32 	%f2372, %f2228, %f2371;
	mul.rn.f32 	%f2373, %f2265, %f2268;
	add.rn.f32 	%f2374, %f2230, %f2373;
	mul.rn.f32 	%f2375, %f2265, %f2269;
	add.rn.f32 	%f2376, %f2232, %f2375;
	mul.rn.f32 	%f2377, %f2265, %f2270;
	add.rn.f32 	%f2378, %f2234, %f2377;
	mul.rn.f32 	%f2379, %f2265, %f2271;
	add.rn.f32 	%f2380, %f2236, %f2379;
	mul.rn.f32 	%f2381, %f2265, %f2272;
	add.rn.f32 	%f2382, %f2238, %f2381;
	mul.rn.f32 	%f2383, %f2265, %f2273;
	add.rn.f32 	%f2384, %f2240, %f2383;
	mul.rn.f32 	%f2385, %f2265, %f2274;
	add.rn.f32 	%f2386, %f2242, %f2385;
	mul.rn.f32 	%f2387, %f2266, %f2267;
	add.rn.f32 	%f2388, %f2244, %f2387;
	mul.rn.f32 	%f2389, %f2266, %f2268;
	add.rn.f32 	%f2390, %f2246, %f2389;
	mul.rn.f32 	%f2391, %f2266, %f2269;
	add.rn.f32 	%f2392, %f2248, %f2391;
	mul.rn.f32 	%f2393, %f2266, %f2270;
	add.rn.f32 	%f2394, %f2250, %f2393;
	mul.rn.f32 	%f2395, %f2266, %f2271;
	add.rn.f32 	%f2396, %f2252, %f2395;
	mul.rn.f32 	%f2397, %f2266, %f2272;
	add.rn.f32 	%f2398, %f2254, %f2397;
	mul.rn.f32 	%f2399, %f2266, %f2273;
	add.rn.f32 	%f2400, %f2256, %f2399;
	mul.rn.f32 	%f2401, %f2266, %f2274;
	add.rn.f32 	%f2402, %f2258, %f2401;
	ld.shared.v4.f32 	{%f2403, %f2404, %f2405, %f2406}, [%r359+7920];
	ld.shared.v4.f32 	{%f2407, %f2408, %f2409, %f2410}, [%r359+7936];
	ld.shared.v4.f32 	{%f2411, %f2412, %f2413, %f2414}, [%r361+7920];
	ld.shared.v4.f32 	{%f2415, %f2416, %f2417, %f2418}, [%r361+7936];
	mul.rn.f32 	%f2419, %f2403, %f2411;
	add.rn.f32 	%f2530, %f2276, %f2419;
	mul.rn.f32 	%f2420, %f2403, %f2412;
	add.rn.f32 	%f2529, %f2278, %f2420;
	mul.rn.f32 	%f2421, %f2403, %f2413;
	add.rn.f32 	%f2528, %f2280, %f2421;
	mul.rn.f32 	%f2422, %f2403, %f2414;
	add.rn.f32 	%f2527, %f2282, %f2422;
	mul.rn.f32 	%f2423, %f2403, %f2415;
	add.rn.f32 	%f2526, %f2284, %f2423;
	mul.rn.f32 	%f2424, %f2403, %f2416;
	add.rn.f32 	%f2525, %f2286, %f2424;
	mul.rn.f32 	%f2425, %f2403, %f2417;
	add.rn.f32 	%f2524, %f2288, %f2425;
	mul.rn.f32 	%f2426, %f2403, %f2418;
	add.rn.f32 	%f2523, %f2290, %f2426;
	mul.rn.f32 	%f2427, %f2404, %f2411;
	add.rn.f32 	%f2522, %f2292, %f2427;
	mul.rn.f32 	%f2428, %f2404, %f2412;
	add.rn.f32 	%f2521, %f2294, %f2428;
	mul.rn.f32 	%f2429, %f2404, %f2413;
	add.rn.f32 	%f2520, %f2296, %f2429;
	mul.rn.f32 	%f2430, %f2404, %f2414;
	add.rn.f32 	%f2519, %f2298, %f2430;
	mul.rn.f32 	%f2431, %f2404, %f2415;
	add.rn.f32 	%f2518, %f2300, %f2431;
	mul.rn.f32 	%f2432, %f2404, %f2416;
	add.rn.f32 	%f2517, %f2302, %f2432;
	mul.rn.f32 	%f2433, %f2404, %f2417;
	add.rn.f32 	%f2516, %f2304, %f2433;
	mul.rn.f32 	%f2434, %f2404, %f2418;
	add.rn.f32 	%f2515, %f2306, %f2434;
	mul.rn.f32 	%f2435, %f2405, %f2411;
	add.rn.f32 	%f2514, %f2308, %f2435;
	mul.rn.f32 	%f2436, %f2405, %f2412;
	add.rn.f32 	%f2513, %f2310, %f2436;
	mul.rn.f32 	%f2437, %f2405, %f2413;
	add.rn.f32 	%f2512, %f2312, %f2437;
	mul.rn.f32 	%f2438, %f2405, %f2414;
	add.rn.f32 	%f2511, %f2314, %f2438;
	mul.rn.f32 	%f2439, %f2405, %f2415;
	add.rn.f32 	%f2510, %f2316, %f2439;
	mul.rn.f32 	%f2440, %f2405, %f2416;
	add.rn.f32 	%f2509, %f2318, %f2440;
	mul.rn.f32 	%f2441, %f2405, %f2417;
	add.rn.f32 	%f2508, %f2320, %f2441;
	mul.rn.f32 	%f2442, %f2405, %f2418;
	add.rn.f32 	%f2507, %f2322, %f2442;
	mul.rn.f32 	%f2443, %f2406, %f2411;
	add.rn.f32 	%f2506, %f2324, %f2443;
	mul.rn.f32 	%f2444, %f2406, %f2412;
	add.rn.f32 	%f2505, %f2326, %f2444;
	mul.rn.f32 	%f2445, %f2406, %f2413;
	add.rn.f32 	%f2504, %f2328, %f2445;
	mul.rn.f32 	%f2446, %f2406, %f2414;
	add.rn.f32 	%f2503, %f2330, %f2446;
	mul.rn.f32 	%f2447, %f2406, %f2415;
	add.rn.f32 	%f2502, %f2332, %f2447;
	mul.rn.f32 	%f2448, %f2406, %f2416;
	add.rn.f32 	%f2501, %f2334, %f2448;
	mul.rn.f32 	%f2449, %f2406, %f2417;
	add.rn.f32 	%f2500, %f2336, %f2449;
	mul.rn.f32 	%f2450, %f2406, %f2418;
	add.rn.f32 	%f2499, %f2338, %f2450;
	mul.rn.f32 	%f2451, %f2407, %f2411;
	add.rn.f32 	%f2498, %f2340, %f2451;
	mul.rn.f32 	%f2452, %f2407, %f2412;
	add.rn.f32 	%f2497, %f2342, %f2452;
	mul.rn.f32 	%f2453, %f2407, %f2413;
	add.rn.f32 	%f2496, %f2344, %f2453;
	mul.rn.f32 	%f2454, %f2407, %f2414;
	add.rn.f32 	%f2495, %f2346, %f2454;
	mul.rn.f32 	%f2455, %f2407, %f2415;
	add.rn.f32 	%f2494, %f2348, %f2455;
	mul.rn.f32 	%f2456, %f2407, %f2416;
	add.rn.f32 	%f2493, %f2350, %f2456;
	mul.rn.f32 	%f2457, %f2407, %f2417;
	add.rn.f32 	%f2492, %f2352, %f2457;
	mul.rn.f32 	%f2458, %f2407, %f2418;
	add.rn.f32 	%f2491, %f2354, %f2458;
	mul.rn.f32 	%f2459, %f2408, %f2411;
	add.rn.f32 	%f2490, %f2356, %f2459;
	mul.rn.f32 	%f2460, %f2408, %f2412;
	add.rn.f32 	%f2489, %f2358, %f2460;
	mul.rn.f32 	%f2461, %f2408, %f2413;
	add.rn.f32 	%f2488, %f2360, %f2461;
	mul.rn.f32 	%f2462, %f2408, %f2414;
	add.rn.f32 	%f2487, %f2362, %f2462;
	mul.rn.f32 	%f2463, %f2408, %f2415;
	add.rn.f32 	%f2486, %f2364, %f2463;
	mul.rn.f32 	%f2464, %f2408, %f2416;
	add.rn.f32 	%f2485, %f2366, %f2464;
	mul.rn.f32 	%f2465, %f2408, %f2417;
	add.rn.f32 	%f2484, %f2368, %f2465;
	mul.rn.f32 	%f2466, %f2408, %f2418;
	add.rn.f32 	%f2483, %f2370, %f2466;
	mul.rn.f32 	%f2467, %f2409, %f2411;
	add.rn.f32 	%f2531, %f2372, %f2467;
	mul.rn.f32 	%f2468, %f2409, %f2412;
	add.rn.f32 	%f2532, %f2374, %f2468;
	mul.rn.f32 	%f2469, %f2409, %f2413;
	add.rn.f32 	%f2533, %f2376, %f2469;
	mul.rn.f32 	%f2470, %f2409, %f2414;
	add.rn.f32 	%f2534, %f2378, %f2470;
	mul.rn.f32 	%f2471, %f2409, %f2415;
	add.rn.f32 	%f2535, %f2380, %f2471;
	mul.rn.f32 	%f2472, %f2409, %f2416;
	add.rn.f32 	%f2536, %f2382, %f2472;
	mul.rn.f32 	%f2473, %f2409, %f2417;
	add.rn.f32 	%f2537, %f2384, %f2473;
	mul.rn.f32 	%f2474, %f2409, %f2418;
	add.rn.f32 	%f2538, %f2386, %f2474;
	mul.rn.f32 	%f2475, %f2410, %f2411;
	add.rn.f32 	%f2539, %f2388, %f2475;
	mul.rn.f32 	%f2476, %f2410, %f2412;
	add.rn.f32 	%f2540, %f2390, %f2476;
	mul.rn.f32 	%f2477, %f2410, %f2413;
	add.rn.f32 	%f2541, %f2392, %f2477;
	mul.rn.f32 	%f2478, %f2410, %f2414;
	add.rn.f32 	%f2542, %f2394, %f2478;
	mul.rn.f32 	%f2479, %f2410, %f2415;
	add.rn.f32 	%f2543, %f2396, %f2479;
	mul.rn.f32 	%f2480, %f2410, %f2416;
	add.rn.f32 	%f2544, %f2398, %f2480;
	mul.rn.f32 	%f2481, %f2410, %f2417;
	add.rn.f32 	%f2545, %f2400, %f2481;
	mul.rn.f32 	%f2482, %f2410, %f2418;
	add.rn.f32 	%f2546, %f2402, %f2482;
	bar.sync 	0;
	add.s32 	%r569, %r569, 16;
	add.s32 	%r568, %r568, 16;
	add.s32 	%r567, %r567, 16;
	add.s32 	%r566, %r566, 16;
	add.s32 	%r565, %r565, 16;
	add.s32 	%r564, %r564, 16;
	add.s32 	%r563, %r563, 16;
	add.s32 	%r562, %r562, 16;
	add.s32 	%r561, %r561, 16;
	add.s32 	%r560, %r560, 16;
	shl.b32 	%r362, %r542, 4;
	add.s32 	%r559, %r559, %r362;
	add.s32 	%r558, %r558, %r362;
	add.s32 	%r557, %r557, %r362;
	add.s32 	%r556, %r556, %r362;
	add.s32 	%r555, %r555, %r362;
	add.s32 	%r554, %r554, %r362;
	add.s32 	%r553, %r553, %r362;
	add.s32 	%r552, %r552, %r362;
	add.s32 	%r62, %r551, 16;
	add.s32 	%r363, %r551, 8;
	setp.lt.s32 	%p50, %r363, %r540;
	mov.u32 	%r551, %r62;
	@%p50 bra 	$L__BB0_2;
$L__BB0_35:
	ld.param.u32 	%r444, [_Z22gemm_fp32_ga100_kernelPKfS0_Pfiiiiii_param_3];
	mov.u32 	%r364, %ctaid.y;
	shl.b32 	%r365, %r364, 7;
	mov.u32 	%r366, %tid.y;
	shl.b32 	%r367, %r366, 3;
	add.s32 	%r42, %r365, %r367;
	mov.u32 	%r368, %ctaid.x;
	shl.b32 	%r369, %r368, 7;
	mov.u32 	%r370, %tid.x;
	shl.b32 	%r371, %r370, 3;
	add.s32 	%r43, %r369, %r371;
	setp.lt.s32 	%p51, %r42, %r444;
	@%p51 bra 	$L__BB0_36;
	bra.uni 	$L__BB0_52;
$L__BB0_36:
	ld.param.u32 	%r543, [_Z22gemm_fp32_ga100_kernelPKfS0_Pfiiiiii_param_8];
	ld.param.u32 	%r460, [_Z22gemm_fp32_ga100_kernelPKfS0_Pfiiiiii_param_4];
	mul.lo.s32 	%r63, %r42, %r543;
	setp.ge.s32 	%p52, %r43, %r460;
	@%p52 bra 	$L__BB0_38;
	ld.param.u64 	%rd127, [_Z22gemm_fp32_ga100_kernelPKfS0_Pfiiiiii_param_2];
	add.s32 	%r372, %r43, %r63;
	cvta.to.global.u64 	%rd61, %rd127;
	mul.wide.s32 	%rd62, %r372, 4;
	add.s64 	%rd63, %rd61, %rd62;
	st.global.f32 	[%rd63], %f2530;
$L__BB0_38:
	ld.param.u32 	%r461, [_Z22gemm_fp32_ga100_kernelPKfS0_Pfiiiiii_param_4];
	ld.param.u64 	%rd128, [_Z22gemm_fp32_ga100_kernelPKfS0_Pfiiiiii_param_2];
	add.s32 	%r373, %r43, 1;
	setp.ge.s32 	%p53, %r373, %r461;
	cvt.s64.s32 	%rd64, %r63;
	cvt.u64.u32 	%rd65, %r43;
	add.s64 	%rd66, %rd65, %rd64;
	cvta.to.global.u64 	%rd67, %rd128;
	shl.b64 	%rd68, %rd66, 2;
	add.s64 	%rd1, %rd67, %rd68;
	@%p53 bra 	$L__BB0_40;
	st.global.f32 	[%rd1+4], %f2529;
$L__BB0_40:
	ld.param.u32 	%r462, [_Z22gemm_fp32_ga100_kernelPKfS0_Pfiiiiii_param_4];
	add.s32 	%r374, %r43, 2;
	setp.ge.s32 	%p54, %r374, %r462;
	@%p54 bra 	$L__BB0_42;
	st.global.f32 	[%rd1+8], %f2528;
$L__BB0_42:
	ld.param.u32 	%r463, [_Z22gemm_fp32_ga100_kernelPKfS0_Pfiiiiii_param_4];
	add.s32 	%r375, %r43, 3;
	setp.ge.s32 	%p55, %r375, %r463;
	@%p55 bra 	$L__BB0_44;
	st.global.f32 	[%rd1+12], %f2527;
$L__BB0_44:
	ld.param.u32 	%r464, [_Z22gemm_fp32_ga100_kernelPKfS0_Pfiiiiii_param_4];
	add.s32 	%r376, %r43, 4;
	setp.ge.s32 	%p56, %r376, %r464;
	@%p56 bra 	$L__BB0_46;
	st.global.f32 	[%rd1+16], %f2526;
$L__BB0_46:
	ld.param.u32 	%r465, [_Z22gemm_fp32_ga100_kernelPKfS0_Pfiiiiii_param_4];
	add.s32 	%r377, %r43, 5;
	setp.ge.s32 	%p57, %r377, %r465;
	@%p57 bra 	$L__BB0_48;
	st.global.f32 	[%rd1+20], %f2525;
$L__BB0_48:
	ld.param.u32 	%r466, [_Z22gemm_fp32_ga100_kernelPKfS0_Pfiiiiii_param_4];
	add.s32 	%r378, %r43, 6;
	setp.ge.s32 	%p58, %r378, %r466;
	@%p58 bra 	$L__BB0_50;
	st.global.f32 	[%rd1+24], %f2524;
$L__BB0_50:
	ld.param.u32 	%r467, [_Z22gemm_fp32_ga100_kernelPKfS0_Pfiiiiii_param_4];
	add.s32 	%r379, %r43, 7;
	setp.ge.s32 	%p59, %r379, %r467;
	@%p59 bra 	$L__BB0_52;
	st.global.f32 	[%rd1+28], %f2523;
$L__BB0_52:
	ld.param.u32 	%r445, [_Z22gemm_fp32_ga100_kernelPKfS0_Pfiiiiii_param_3];
	ld.param.u64 	%rd129, [_Z22gemm_fp32_ga100_kernelPKfS0_Pfiiiiii_param_2];
	cvta.to.global.u64 	%rd2, %rd129;
	add.s32 	%r64, %r42, 1;
	setp.ge.s32 	%p60, %r64, %r445;
	@%p60 bra 	$L__BB0_69;
	ld.param.u32 	%r544, [_Z22gemm_fp32_ga100_kernelPKfS0_Pfiiiiii_param_8];
	ld.param.u32 	%r468, [_Z22gemm_fp32_ga100_kernelPKfS0_Pfiiiiii_param_4];
	mul.lo.s32 	%r65, %r64, %r544;
	setp.ge.s32 	%p61, %r43, %r468;
	@%p61 bra 	$L__BB0_55;
	add.s32 	%r380, %r43, %r65;
	mul.wide.s32 	%rd69, %r380, 4;
	add.s64 	%rd70, %rd2, %rd69;
	st.global.f32 	[%rd70], %f2522;
$L__BB0_55:
	ld.param.u32 	%r469, [_Z22gemm_fp32_ga100_kernelPKfS0_Pfiiiiii_param_4];
	add.s32 	%r381, %r43, 1;
	setp.ge.s32 	%p62, %r381, %r469;
	cvt.s64.s32 	%rd71, %r65;
	cvt.u64.u32 	%rd72, %r43;
	add.s64 	%rd73, %rd72, %rd71;
	shl.b64 	%rd74, %rd73, 2;
	add.s64 	%rd3, %rd2, %rd74;
	@%p62 bra 	$L__BB0_57;
	st.global.f32 	[%rd3+4], %f2521;
$L__BB0_57:
	ld.param.u32 	%r470, [_Z22gemm_fp32_ga100_kernelPKfS0_Pfiiiiii_param_4];
	add.s32 	%r382, %r43, 2;
	setp.ge.s32 	%p63, %r382, %r470;
	@%p63 bra 	$L__BB0_59;
	st.global.f32 	[%rd3+8], %f2520;
$L__BB0_59:
	ld.param.u32 	%r471, [_Z22gemm_fp32_ga100_kernelPKfS0_Pfiiiiii_param_4];
	add.s32 	%r383, %r43, 3;
	setp.ge.s32 	%p64, %r383, %r471;
	@%p64 bra 	$L__BB0_61;
	st.global.f32 	[%rd3+12], %f2519;
$L__BB0_61:
	ld.param.u32 	%r472, [_Z22gemm_fp32_ga100_kernelPKfS0_Pfiiiiii_param_4];
	add.s32 	%r384, %r43, 4;
	setp.ge.s32 	%p65, %r384, %r472;
	@%p65 bra 	$L__BB0_63;
	st.global.f32 	[%rd3+16], %f2518;
$L__BB0_63:
	ld.param.u32 	%r473, [_Z22gemm_fp32_ga100_kernelPKfS0_Pfiiiiii_param_4];
	add.s32 	%r385, %r43, 5;
	setp.ge.s32 	%p66, %r385, %r473;
	@%p66 bra 	$L__BB0_65;
	st.global.f32 	[%rd3+20], %f2517;
$L__BB0_65:
	ld.param.u32 	%r474, [_Z22gemm_fp32_ga100_kernelPKfS0_Pfiiiiii_param_4];
	add.s32 	%r386, %r43, 6;
	setp.ge.s32 	%p67, %r386, %r474;
	@%p67 bra 	$L__BB0_67;
	st.global.f32 	[%rd3+24], %f2516;
$L__BB0_67:
	ld.param.u32 	%r475, [_Z22gemm_fp32_ga100_kernelPKfS0_Pfiiiiii_param_4];
	add.s32 	%r387, %r43, 7;
	setp.ge.s32 	%p68, %r387, %r475;
	@%p68 bra 	$L__BB0_69;
	st.global.f32 	[%rd3+28], %f2515;
$L__BB0_69:
	ld.param.u32 	%r446, [_Z22gemm_fp32_ga100_kernelPKfS0_Pfiiiiii_param_3];
	add.s32 	%r66, %r42, 2;
	setp.ge.s32 	%p69, %r66, %r446;
	@%p69 bra 	$L__BB0_86;
	ld.param.u32 	%r545, [_Z22gemm_fp32_ga100_kernelPKfS0_Pfiiiiii_param_8];
	ld.param.u32 	%r476, [_Z22gemm_fp32_ga100_kernelPKfS0_Pfiiiiii_param_4];
	mul.lo.s32 	%r67, %r66, %r545;
	setp.ge.s32 	%p70, %r43, %r476;
	@%p70 bra 	$L__BB0_72;
	add.s32 	%r388, %r43, %r67;
	mul.wide.s32 	%rd75, %r388, 4;
	add.s64 	%rd76, %rd2, %rd75;
	st.global.f32 	[%rd76], %f2514;
$L__BB0_72:
	ld.param.u32 	%r477, [_Z22gemm_fp32_ga100_kernelPKfS0_Pfiiiiii_param_4];
	add.s32 	%r389, %r43, 1;
	setp.ge.s32 	%p71, %r389, %r477;
	cvt.s64.s32 	%rd77, %r67;
	cvt.u64.u32 	%rd78, %r43;
	add.s64 	%rd79, %rd78, %rd77;
	shl.b64 	%rd80, %rd79, 2;
	add.s64 	%rd4, %rd2, %rd80;
	@%p71 bra 	$L__BB0_74;
	st.global.f32 	[%rd4+4], %f2513;
$L__BB0_74:
	ld.param.u32 	%r478, [_Z22gemm_fp32_ga100_kernelPKfS0_Pfiiiiii_param_4];
	add.s32 	%r390, %r43, 2;
	setp.ge.s32 	%p72, %r390, %r478;
	@%p72 bra 	$L__BB0_76;
	st.global.f32 	[%rd4+8], %f2512;
$L__BB0_76:
	ld.param.u32 	%r479, [_Z22gemm_fp32_ga100_kernelPKfS0_Pfiiiiii_param_4];
	add.s32 	%r391, %r43, 3;
	setp.ge.s32 	%p73, %r391, %r479;
	@%p73 bra 	$L__BB0_78;
	st.global.f32 	[%rd4+12], %f2511;
$L__BB0_78:
	ld.param.u32 	%r480, [_Z22gemm_fp32_ga100_kernelPKfS0_Pfiiiiii_param_4];
	add.s32 	%r392, %r43, 4;
	setp.ge.s32 	%p74, %r392, %r480;
	@%p74 bra 	$L__BB0_80;
	st.global.f32 	[%rd4+16], %f2510;
$L__BB0_80:
	ld.param.u32 	%r481, [_Z22gemm_fp32_ga100_kernelPKfS0_Pfiiiiii_param_4];
	add.s32 	%r393, %r43, 5;
	setp.ge.s32 	%p75, %r393, %r481;
	@%p75 bra 	$L__BB0_82;
	st.global.f32 	[%rd4+20], %f2509;
$L__BB0_82:
	ld.param.u32 	%r482, [_Z22gemm_fp32_ga100_kernelPKfS0_Pfiiiiii_param_4];
	add.s32 	%r394, %r43, 6;
	setp.ge.s32 	%p76, %r394, %r482;
	@%p76 bra 	$L__BB0_84;
	st.global.f32 	[%rd4+24], %f2508;
$L__BB0_84:
	ld.param.u32 	%r483, [_Z22gemm_fp32_ga100_kernelPKfS0_Pfiiiiii_param_4];
	add.s32 	%r395, %r43, 7;
	setp.ge.s32 	%p77, %r395, %r483;
	@%p77 bra 	$L__BB0_86;
	st.global.f32 	[%rd4+28], %f2507;
$L__BB0_86:
	ld.param.u32 	%r447, [_Z22gemm_fp32_ga100_kernelPKfS0_Pfiiiiii_param_3];
	add.s32 	%r68, %r42, 3;
	setp.ge.s32 	%p78, %r68, %r447;
	@%p78 bra 	$L__BB0_103;
	ld.param.u32 	%r546, [_Z22gemm_fp32_ga100_kernelPKfS0_Pfiiiiii_param_8];
	ld.param.u32 	%r484, [_Z22gemm_fp32_ga100_kernelPKfS0_Pfiiiiii_param_4];
	mul.lo.s32 	%r69, %r68, %r546;
	setp.ge.s32 	%p79, %r43, %r484;
	@%p79 bra 	$L__BB0_89;
	add.s32 	%r396, %r43, %r69;
	mul.wide.s32 	%rd81, %r396, 4;
	add.s64 	%rd82, %rd2, %rd81;
	st.global.f32 	[%rd82], %f2506;
$L__BB0_89:
	ld.param.u32 	%r485, [_Z22gemm_fp32_ga100_kernelPKfS0_Pfiiiiii_param_4];
	add.s32 	%r397, %r43, 1;
	setp.ge.s32 	%p80, %r397, %r485;
	cvt.s64.s32 	%rd83, %r69;
	cvt.u64.u32 	%rd84, %r43;
	add.s64 	%rd85, %rd84, %rd83;
	shl.b64 	%rd86, %rd85, 2;
	add.s64 	%rd5, %rd2, %rd86;
	@%p80 bra 	$L__BB0_91;
	st.global.f32 	[%rd5+4], %f2505;
$L__BB0_91:
	ld.param.u32 	%r486, [_Z22gemm_fp32_ga100_kernelPKfS0_Pfiiiiii_param_4];
	add.s32 	%r398, %r43, 2;
	setp.ge.s32 	%p81, %r398, %r486;
	@%p81 bra 	$L__BB0_93;
	st.global.f32 	[%rd5+8], %f2504;
$L__BB0_93:
	ld.param.u32 	%r487, [_Z22gemm_fp32_ga100_kernelPKfS0_Pfiiiiii_param_4];
	add.s32 	%r399, %r43, 3;
	setp.ge.s32 	%p82, %r399, %r487;
	@%p82 bra 	$L__BB0_95;
	st.global.f32 	[%rd5+12], %f2503;
$L__BB0_95:
	ld.param.u32 	%r488, [_Z22gemm_fp32_ga100_kernelPKfS0_Pfiiiiii_param_4];
	add.s32 	%r400, %r43, 4;
	setp.ge.s32 	%p83, %r400, %r488;
	@%p83 bra 	$L__BB0_97;
	st.global.f32 	[%rd5+16], %f2502;
$L__BB0_97:
	ld.param.u32 	%r489, [_Z22gemm_fp32_ga100_kernelPKfS0_Pfiiiiii_param_4];
	add.s32 	%r401, %r43, 5;
	setp.ge.s32 	%p84, %r401, %r489;
	@%p84 bra 	$L__BB0_99;
	st.global.f32 	[%rd5+20], %f2501;
$L__BB0_99:
	ld.param.u32 	%r490, [_Z22gemm_fp32_ga100_kernelPKfS0_Pfiiiiii_param_4];
	add.s32 	%r402, %r43, 6;
	setp.ge.s32 	%p85, %r402, %r490;
	@%p85 bra 	$L__BB0_101;
	st.global.f32 	[%rd5+24], %f2500;
$L__BB0_101:
	ld.param.u32 	%r491, [_Z22gemm_fp32_ga100_kernelPKfS0_Pfiiiiii_param_4];
	add.s32 	%r403, %r43, 7;
	setp.ge.s32 	%p86, %r403, %r491;
	@%p86 bra 	$L__BB0_103;
	st.global.f32 	[%rd5+28], %f2499;
$L__BB0_103:
	ld.param.u32 	%r448, [_Z22gemm_fp32_ga100_kernelPKfS0_Pfiiiiii_param_3];
	add.s32 	%r70, %r42, 4;
	setp.ge.s32 	%p87, %r70, %r448;
	@%p87 bra 	$L__BB0_120;
	ld.param.u32 	%r547, [_Z22gemm_fp32_ga100_kernelPKfS0_Pfiiiiii_param_8];
	ld.param.u32 	%r492, [_Z22gemm_fp32_ga100_kernelPKfS0_Pfiiiiii_param_4];
	mul.lo.s32 	%r71, %r70, %r547;
	setp.ge.s32 	%p88, %r43, %r492;
	@%p88 bra 	$L__BB0_106;
	add.s32 	%r404, %r43, %r71;
	mul.wide.s32 	%rd87, %r404, 4;
	add.s64 	%rd88, %rd2, %rd87;
	st.global.f32 	[%rd88], %f2498;
$L__BB0_106:
	ld.param.u32 	%r493, [_Z22gemm_fp32_ga100_kernelPKfS0_Pfiiiiii_param_4];
	add.s32 	%r405, %r43, 1;
	setp.ge.s32 	%p89, %r405, %r493;
	cvt.s64.s32 	%rd89, %r71;
	cvt.u64.u32 	%rd90, %r43;
	add.s64 	%rd91, %rd90, %rd89;
	shl.b64 	%rd92, %rd91, 2;
	add.s64 	%rd6, %rd2, %rd92;
	@%p89 bra 	$L__BB0_108;
	st.global.f32 	[%rd6+4], %f2497;
$L__BB0_108:
	ld.param.u32 	%r494, [_Z22gemm_fp32_ga100_kernelPKfS0_Pfiiiiii_param_4];
	add.s32 	%r406, %r43, 2;
	setp.ge.s32 	%p90, %r406, %r494;
	@%p90 bra 	$L__BB0_110;
	st.global.f32 	[%rd6+8], %f2496;
$L__BB0_110:
	ld.param.u32 	%r495, [_Z22gemm_fp32_ga100_kernelPKfS0_Pfiiiiii_param_4];
	add.s32 	%r407, %r43, 3;
	setp.ge.s32 	%p91, %r407, %r495;
	@%p91 bra 	$L__BB0_112;
	st.global.f32 	[%rd6+12], %f2495;
$L__BB0_112:
	ld.param.u32 	%r496, [_Z22gemm_fp32_ga100_kernelPKfS0_Pfiiiiii_param_4];
	add.s32 	%r408, %r43, 4;
	setp.ge.s32 	%p92, %r408, %r496;
	@%p92 bra 	$L__BB0_114;
	st.global.f32 	[%rd6+16], %f2494;
$L__BB0_114:
	ld.param.u32 	%r497, [_Z22gemm_fp32_ga100_kernelPKfS0_Pfiiiiii_param_4];
	add.s32 	%r409, %r43, 5;
	setp.ge.s32 	%p93, %r409, %r497;
	@%p93 bra 	$L__BB0_116;
	st.global.f32 	[%rd6+20], %f2493;
$L__BB0_116:
	ld.param.u32 	%r498, [_Z22gemm_fp32_ga100_kernelPKfS0_Pfiiiiii_param_4];
	add.s32 	%r410, %r43, 6;
	setp.ge.s32 	%p94, %r410, %r498;
	@%p94 bra 	$L__BB0_118;
	st.global.f32 	[%rd6+24], %f2492;
$L__BB0_118:
	ld.param.u32 	%r499, [_Z22gemm_fp32_ga100_kernelPKfS0_Pfiiiiii_param_4];
	add.s32 	%r411, %r43, 7;
	setp.ge.s32 	%p95, %r411, %r499;
	@%p95 bra 	$L__BB0_120;
	st.global.f32 	[%rd6+28], %f2491;
$L__BB0_120:
	ld.param.u32 	%r449, [_Z22gemm_fp32_ga100_kernelPKfS0_Pfiiiiii_param_3];
	add.s32 	%r72, %r42, 5;
	setp.ge.s32 	%p96, %r72, %r449;
	@%p96 bra 	$L__BB0_137;
	ld.param.u32 	%r548, [_Z22gemm_fp32_ga100_kernelPKfS0_Pfiiiiii_param_8];
	ld.param.u32 	%r500, [_Z22gemm_fp32_ga100_kernelPKfS0_Pfiiiiii_param_4];
	mul.lo.s32 	%r73, %r72, %r548;
	setp.ge.s32 	%p97, %r43, %r500;
	@%p97 bra 	$L__BB0_123;
	add.s32 	%r412, %r43, %r73;
	mul.wide.s32 	%rd93, %r412, 4;
	add.s64 	%rd94, %rd2, %rd93;
	st.global.f32 	[%rd94], %f2490;
$L__BB0_123:
	ld.param.u32 	%r501, [_Z22gemm_fp32_ga100_kernelPKfS0_Pfiiiiii_param_4];
	add.s32 	%r413, %r43, 1;
	setp.ge.s32 	%p98, %r413, %r501;
	cvt.s64.s32 	%rd95, %r73;
	cvt.u64.u32 	%rd96, %r43;
	add.s64 	%rd97, %rd96, %rd95;
	shl.b64 	%rd98, %rd97, 2;
	add.s64 	%rd7, %rd2, %rd98;
	@%p98 bra 	$L__BB0_125;
	st.global.f32 	[%rd7+4], %f2489;
$L__BB0_125:
	ld.param.u32 	%r502, [_Z22gemm_fp32_ga100_kernelPKfS0_Pfiiiiii_param_4];
	add.s32 	%r414, %r43, 2;
	setp.ge.s32 	%p99, %r414, %r502;
	@%p99 bra 	$L__BB0_127;
	st.global.f32 	[%rd7+8], %f2488;
$L__BB0_127:
	ld.param.u32 	%r503, [_Z22gemm_fp32_ga100_kernelPKfS0_Pfiiiiii_param_4];
	add.s32 	%r415, %r43, 3;
	setp.ge.s32 	%p100, %r415, %r503;
	@%p100 bra 	$L__BB0_129;
	st.global.f32 	[%rd7+12], %f2487;
$L__BB0_129:
	ld.param.u32 	%r504, [_Z22gemm_fp32_ga100_kernelPKfS0_Pfiiiiii_param_4];
	add.s32 	%r416, %r43, 4;
	setp.ge.s32 	%p101, %r416, %r504;
	@%p101 bra 	$L__BB0_131;
	st.global.f32 	[%rd7+16], %f2486;
$L__BB0_131:
	ld.param.u32 	%r505, [_Z22gemm_fp32_ga100_kernelPKfS0_Pfiiiiii_param_4];
	add.s32 	%r417, %r43, 5;
	setp.ge.s32 	%p102, %r417, %r505;
	@%p102 bra 	$L__BB0_133;
	st.global.f32 	[%rd7+20], %f2485;
$L__BB0_133:
	ld.param.u32 	%r506, [_Z22gemm_fp32_ga100_kernelPKfS0_Pfiiiiii_param_4];
	add.s32 	%r418, %r43, 6;
	setp.ge.s32 	%p103, %r418, %r506;
	@%p103 bra 	$L__BB0_135;
	st.global.f32 	[%rd7+24], %f2484;
$L__BB0_135:
	ld.param.u32 	%r507, [_Z22gemm_fp32_ga100_kernelPKfS0_Pfiiiiii_param_4];
	add.s32 	%r419, %r43, 7;
	setp.ge.s32 	%p104, %r419, %r507;
	@%p104 bra 	$L__BB0_137;
	st.global.f32 	[%rd7+28], %f2483;
$L__BB0_137:
	ld.param.u32 	%r450, [_Z22gemm_fp32_ga100_kernelPKfS0_Pfiiiiii_param_3];
	add.s32 	%r74, %r42, 6;
	setp.ge.s32 	%p105, %r74, %r450;
	@%p105 bra 	$L__BB0_154;
	ld.param.u32 	%r549, [_Z22gemm_fp32_ga100_kernelPKfS0_Pfiiiiii_param_8];
	ld.param.u32 	%r508, [_Z22gemm_fp32_ga100_kernelPKfS0_Pfiiiiii_param_4];
	mul.lo.s32 	%r75, %r74, %r549;
	setp.ge.s32 	%p106, %r43, %r508;
	@%p106 bra 	$L__BB0_140;
	add.s32 	%r420, %r43, %r75;
	mul.wide.s32 	%rd99, %r420, 4;
	add.s64 	%rd100, %rd2, %rd99;
	st.global.f32 	[%rd100], %f2531;
$L__BB0_140:
	ld.param.u32 	%r509, [_Z22gemm_fp32_ga100_kernelPKfS0_Pfiiiiii_param_4];
	add.s32 	%r421, %r43, 1;
	setp.ge.s32 	%p107, %r421, %r509;
	cvt.s64.s32 	%rd101, %r75;
	cvt.u64.u32 	%rd102, %r43;
	add.s64 	%rd103, %rd102, %rd101;
	shl.b64 	%rd104, %rd103, 2;
	add.s64 	%rd8, %rd2, %rd104;
	@%p107 bra 	$L__BB0_142;
	st.global.f32 	[%rd8+4], %f2532;
$L__BB0_142:
	ld.param.u32 	%r510, [_Z22gemm_fp32_ga100_kernelPKfS0_Pfiiiiii_param_4];
	add.s32 	%r422, %r43, 2;
	setp.ge.s32 	%p108, %r422, %r510;
	@%p108 bra 	$L__BB0_144;
	st.global.f32 	[%rd8+8], %f2533;
$L__BB0_144:
	ld.param.u32 	%r511, [_Z22gemm_fp32_ga100_kernelPKfS0_Pfiiiiii_param_4];
	add.s32 	%r423, %r43, 3;
	setp.ge.s32 	%p109, %r423, %r511;
	@%p109 bra 	$L__BB0_146;
	st.global.f32 	[%rd8+12], %f2534;
$L__BB0_146:
	ld.param.u32 	%r512, [_Z22gemm_fp32_ga100_kernelPKfS0_Pfiiiiii_param_4];
	add.s32 	%r424, %r43, 4;
	setp.ge.s32 	%p110, %r424, %r512;
	@%p110 bra 	$L__BB0_148;
	st.global.f32 	[%rd8+16], %f2535;
$L__BB0_148:
	ld.param.u32 	%r513, [_Z22gemm_fp32_ga100_kernelPKfS0_Pfiiiiii_param_4];
	add.s32 	%r425, %r43, 5;
	setp.ge.s32 	%p111, %r425, %r513;
	@%p111 bra 	$L__BB0_150;
	st.global.f32 	[%rd8+20], %f2536;
$L__BB0_150:
	ld.param.u32 	%r514, [_Z22gemm_fp32_ga100_kernelPKfS0_Pfiiiiii_param_4];
	add.s32 	%r426, %r43, 6;
	setp.ge.s32 	%p112, %r426, %r514;
	@%p112 bra 	$L__BB0_152;
	st.global.f32 	[%rd8+24], %f2537;
$L__BB0_152:
	ld.param.u32 	%r515, [_Z22gemm_fp32_ga100_kernelPKfS0_Pfiiiiii_param_4];
	add.s32 	%r427, %r43, 7;
	setp.ge.s32 	%p113, %r427, %r515;
	@%p113 bra 	$L__BB0_154;
	st.global.f32 	[%rd8+28], %f2538;
$L__BB0_154:
	ld.param.u32 	%r451, [_Z22gemm_fp32_ga100_kernelPKfS0_Pfiiiiii_param_3];
	add.s32 	%r76, %r42, 7;
	setp.ge.s32 	%p114, %r76, %r451;
	@%p114 bra 	$L__BB0_171;
	ld.param.u32 	%r550, [_Z22gemm_fp32_ga100_kernelPKfS0_Pfiiiiii_param_8];
	ld.param.u32 	%r516, [_Z22gemm_fp32_ga100_kernelPKfS0_Pfiiiiii_param_4];
	mul.lo.s32 	%r77, %r76, %r550;
	setp.ge.s32 	%p115, %r43, %r516;
	@%p115 bra 	$L__BB0_157;
	add.s32 	%r428, %r43, %r77;
	mul.wide.s32 	%rd105, %r428, 4;
	add.s64 	%rd106, %rd2, %rd105;
	st.global.f32 	[%rd106], %f2539;
$L__BB0_157:
	ld.param.u32 	%r517, [_Z22gemm_fp32_ga100_kernelPKfS0_Pfiiiiii_param_4];
	add.s32 	%r429, %r43, 1;
	setp.ge.s32 	%p116, %r429, %r517;
	cvt.s64.s32 	%rd107, %r77;
	cvt.u64.u32 	%rd108, %r43;
	add.s64 	%rd109, %rd108, %rd107;
	shl.b64 	%rd110, %rd109, 2;
	add.s64 	%rd9, %rd2, %rd110;
	@%p116 bra 	$L__BB0_159;
	st.global.f32 	[%rd9+4], %f2540;
$L__BB0_159:
	ld.param.u32 	%r518, [_Z22gemm_fp32_ga100_kernelPKfS0_Pfiiiiii_param_4];
	add.s32 	%r430, %r43, 2;
	setp.ge.s32 	%p117, %r430, %r518;
	@%p117 bra 	$L__BB0_161;
	st.global.f32 	[%rd9+8], %f2541;
$L__BB0_161:
	ld.param.u32 	%r519, [_Z22gemm_fp32_ga100_kernelPKfS0_Pfiiiiii_param_4];
	add.s32 	%r431, %r43, 3;
	setp.ge.s32 	%p118, %r431, %r519;
	@%p118 bra 	$L__BB0_163;
	st.global.f32 	[%rd9+12], %f2542;
$L__BB0_163:
	ld.param.u32 	%r520, [_Z22gemm_fp32_ga100_kernelPKfS0_Pfiiiiii_param_4];
	add.s32 	%r432, %r43, 4;
	setp.ge.s32 	%p119, %r432, %r520;
	@%p119 bra 	$L__BB0_165;
	st.global.f32 	[%rd9+16], %f2543;
$L__BB0_165:
	ld.param.u32 	%r521, [_Z22gemm_fp32_ga100_kernelPKfS0_Pfiiiiii_param_4];
	add.s32 	%r433, %r43, 5;
	setp.ge.s32 	%p120, %r433, %r521;
	@%p120 bra 	$L__BB0_167;
	st.global.f32 	[%rd9+20], %f2544;
$L__BB0_167:
	ld.param.u32 	%r522, [_Z22gemm_fp32_ga100_kernelPKfS0_Pfiiiiii_param_4];
	add.s32 	%r434, %r43, 6;
	setp.ge.s32 	%p121, %r434, %r522;
	@%p121 bra 	$L__BB0_169;
	st.global.f32 	[%rd9+24], %f2545;
$L__BB0_169:
	ld.param.u32 	%r523, [_Z22gemm_fp32_ga100_kernelPKfS0_Pfiiiiii_param_4];
	add.s32 	%r435, %r43, 7;
	setp.ge.s32 	%p122, %r435, %r523;
	@%p122 bra 	$L__BB0_171;
	st.global.f32 	[%rd9+28], %f2546;
$L__BB0_171:
	ret;

}
	// .globl	_Z25add_bias_fp32_vec4_kernelPfPKfii
.visible .entry _Z25add_bias_fp32_vec4_kernelPfPKfii(
	.param .u64 .ptr .align 1 _Z25add_bias_fp32_vec4_kernelPfPKfii_param_0,
	.param .u64 .ptr .align 1 _Z25add_bias_fp32_vec4_kernelPfPKfii_param_1,
	.param .u32 _Z25add_bias_fp32_vec4_kernelPfPKfii_param_2,
	.param .u32 _Z25add_bias_fp32_vec4_kernelPfPKfii_param_3
)
{
	.reg .pred 	%p<11>;
	.reg .b32 	%r<50>;
	.reg .b32 	%f<64>;
	.reg .b64 	%rd<27>;

	ld.param.u64 	%rd3, [_Z25add_bias_fp32_vec4_kernelPfPKfii_param_0];
	ld.param.u64 	%rd4, [_Z25add_bias_fp32_vec4_kernelPfPKfii_param_1];
	ld.param.u32 	%r19, [_Z25add_bias_fp32_vec4_kernelPfPKfii_param_2];
	ld.param.u32 	%r20, [_Z25add_bias_fp32_vec4_kernelPfPKfii_param_3];
	cvta.to.global.u64 	%rd1, %rd4;
	cvta.to.global.u64 	%rd2, %rd3;
	mov.u32 	%r21, %ctaid.x;
	mov.u32 	%r22, %ntid.x;
	mov.u32 	%r23, %tid.x;
	mad.lo.s32 	%r49, %r21, %r22, %r23;
	mov.u32 	%r24, %nctaid.x;
	mul.lo.s32 	%r2, %r22, %r24;
	shr.s32 	%r25, %r20, 31;
	shr.u32 	%r26, %r25, 30;
	add.s32 	%r27, %r20, %r26;
	shr.s32 	%r3, %r27, 2;
	mul.lo.s32 	%r4, %r3, %r19;
	setp.ge.s32 	%p1, %r49, %r4;
	@%p1 bra 	$L__BB1_7;
	add.s32 	%r28, %r49, %r2;
	max.s32 	%r29, %r4, %r28;
	setp.lt.s32 	%p2, %r28, %r4;
	selp.u32 	%r30, 1, 0, %p2;
	add.s32 	%r31, %r28, %r30;
	sub.s32 	%r32, %r29, %r31;
	div.u32 	%r33, %r32, %r2;
	add.s32 	%r5, %r33, %r30;
	and.b32  	%r34, %r5, 3;
	setp.eq.s32 	%p3, %r34, 3;
	mov.u32 	%r47, %r49;
	@%p3 bra 	$L__BB1_4;
	add.s32 	%r35, %r5, 1;
	and.b32  	%r36, %r35, 3;
	neg.s32 	%r45, %r36;
	mov.u32 	%r47, %r49;
$L__BB1_3:
	.pragma "nounroll";
	mul.wide.s32 	%rd5, %r47, 16;
	add.s64 	%rd6, %rd2, %rd5;
	rem.s32 	%r37, %r47, %r3;
	mul.wide.s32 	%rd7, %r37, 16;
	add.s64 	%rd8, %rd1, %rd7;
	ld.global.nc.v4.f32 	{%f1, %f2, %f3, %f4}, [%rd8];
	ld.global.v4.f32 	{%f5, %f6, %f7, %f8}, [%rd6];
	add.rn.f32 	%f9, %f5, %f1;
	add.rn.f32 	%f10, %f6, %f2;
	add.rn.f32 	%f11, %f7, %f3;
	add.rn.f32 	%f12, %f8, %f4;
	st.global.v4.f32 	[%rd6], {%f9, %f10, %f11, %f12};
	add.s32 	%r47, %r47, %r2;
	add.s32 	%r45, %r45, 1;
	setp.ne.s32 	%p4, %r45, 0;
	@%p4 bra 	$L__BB1_3;
$L__BB1_4:
	setp.lt.u32 	%p5, %r5, 3;
	@%p5 bra 	$L__BB1_7;
	mul.wide.s32 	%rd15, %r2, 16;
$L__BB1_6:
	rem.s32 	%r38, %r47, %r3;
	mul.wide.s32 	%rd9, %r38, 16;
	add.s64 	%rd10, %rd1, %rd9;
	ld.global.nc.v4.f32 	{%f13, %f14, %f15, %f16}, [%rd10];
	mul.wide.s32 	%rd11, %r47, 16;
	add.s64 	%rd12, %rd2, %rd11;
	ld.global.v4.f32 	{%f17, %f18, %f19, %f20}, [%rd12];
	add.rn.f32 	%f21, %f17, %f13;
	add.rn.f32 	%f22, %f18, %f14;
	add.rn.f32 	%f23, %f19, %f15;
	add.rn.f32 	%f24, %f20, %f16;
	st.global.v4.f32 	[%rd12], {%f21, %f22, %f23, %f24};
	add.s32 	%r39, %r47, %r2;
	rem.s32 	%r40, %r39, %r3;
	mul.wide.s32 	%rd13, %r40, 16;
	add.s64 	%rd14, %rd1, %rd13;
	ld.global.nc.v4.f32 	{%f25, %f26, %f27, %f28}, [%rd14];
	add.s64 	%rd16, %rd12, %rd15;
	ld.global.v4.f32 	{%f29, %f30, %f31, %f32}, [%rd16];
	add.rn.f32 	%f33, %f29, %f25;
	add.rn.f32 	%f34, %f30, %f26;
	add.rn.f32 	%f35, %f31, %f27;
	add.rn.f32 	%f36, %f32, %f28;
	st.global.v4.f32 	[%rd16], {%f33, %f34, %f35, %f36};
	add.s32 	%r41, %r39, %r2;
	rem.s32 	%r42, %r41, %r3;
	mul.wide.s32 	%rd17, %r42, 16;
	add.s64 	%rd18, %rd1, %rd17;
	ld.global.nc.v4.f32 	{%f37, %f38, %f39, %f40}, [%rd18];
	add.s64 	%rd19, %rd16, %rd15;
	ld.global.v4.f32 	{%f41, %f42, %f43, %f44}, [%rd19];
	add.rn.f32 	%f45, %f41, %f37;
	add.rn.f32 	%f46, %f42, %f38;
	add.rn.f32 	%f47, %f43, %f39;
	add.rn.f32 	%f48, %f44, %f40;
	st.global.v4.f32 	[%rd19], {%f45, %f46, %f47, %f48};
	add.s32 	%r43, %r41, %r2;
	rem.s32 	%r44, %r43, %r3;
	mul.wide.s32 	%rd20, %r44, 16;
	add.s64 	%rd21, %rd1, %rd20;
	ld.global.nc.v4.f32 	{%f49, %f50, %f51, %f52}, [%rd21];
	add.s64 	%rd22, %rd19, %rd15;
	ld.global.v4.f32 	{%f53, %f54, %f55, %f56}, [%rd22];
	add.rn.f32 	%f57, %f53, %f49;
	add.rn.f32 	%f58, %f54, %f50;
	add.rn.f32 	%f59, %f55, %f51;
	add.rn.f32 	%f60, %f56, %f52;
	st.global.v4.f32 	[%rd22], {%f57, %f58, %f59, %f60};
	add.s32 	%r47, %r43, %r2;
	setp.lt.s32 	%p6, %r47, %r4;
	@%p6 bra 	$L__BB1_6;
$L__BB1_7:
	shl.b32 	%r14, %r3, 2;
	setp.ge.s32 	%p7, %r14, %r20;
	@%p7 bra 	$L__BB1_12;
	mul.lo.s32 	%r15, %r20, %r19;
	setp.ge.s32 	%p8, %r49, %r15;
	@%p8 bra 	$L__BB1_12;
$L__BB1_9:
	rem.s32 	%r17, %r49, %r20;
	setp.lt.s32 	%p9, %r17, %r14;
	@%p9 bra 	$L__BB1_11;
	mul.wide.s32 	%rd23, %r49, 4;
	add.s64 	%rd24, %rd2, %rd23;
	ld.global.f32 	%f61, [%rd24];
	mul.wide.s32 	%rd25, %r17, 4;
	add.s64 	%rd26, %rd1, %rd25;
	ld.global.nc.f32 	%f62, [%rd26];
	add.rn.f32 	%f63, %f61, %f62;
	st.global.f32 	[%rd24], %f63;
$L__BB1_11:
	add.s32 	%r49, %r49, %r2;
	setp.lt.s32 	%p10, %r49, %r15;
	@%p10 bra 	$L__BB1_9;
$L__BB1_12:
	ret;

}


// ===== COMPILED SASS (sm_100) =====

	.target	sm_100

	.elftype	@"ET_EXEC"


//--------------------- .note.nv.tkinfo           --------------------------
	.section	.note.nv.tkinfo,"",@"SHT_NOTE"
	.sectionflags	@"SHF_NOTE_NV_TKINFO"
	.tkinfo
        /*0018*/ 	.word	0x00000002
        /*0030*/ 	.string	""
        /*0030*/ 	.string	"ptxas"
        /*0030*/ 	.string	"Cuda compilation tools, release 13.0, V13.0.88"
        /*0030*/ 	.string	"Build cuda_13.0.r13.0/compiler.36424714_0"
        /*0030*/ 	.string	"-arch sm_100 -m 64 "



//--------------------- .note.nv.cuinfo           --------------------------
	.section	.note.nv.cuinfo,"",@"SHT_NOTE"
	.sectionflags	@"SHF_NOTE_NV_CUINFO"
        /*0018*/ 	.short	0x0002
        /*001a*/ 	.short	0x0064
        /*001c*/ 	.short	0x0082
	.zero		2


//--------------------- .nv.info                  --------------------------
	.section	.nv.info,"",@"SHT_CUDA_INFO"
	.align	4


	//----- nvinfo : EIATTR_REGCOUNT
	.align		4
        /*0000*/ 	.byte	0x04, 0x2f
        /*0002*/ 	.short	(.L_1 - .L_0)
	.align		4
.L_0:
        /*0004*/ 	.word	index@(_Z22gemm_fp32_ga100_kernelPKfS0_Pfiiiiii)
        /*0008*/ 	.word	0x00000080


	//----- nvinfo : EIATTR_FRAME_SIZE
	.align		4
.L_1:
        /*000c*/ 	.byte	0x04, 0x11
        /*000e*/ 	.short	(.L_3 - .L_2)
	.align		4
.L_2:
        /*0010*/ 	.word	index@(_Z22gemm_fp32_ga100_kernelPKfS0_Pfiiiiii)
        /*0014*/ 	.word	0x00000000


	//----- nvinfo : EIATTR_REGCOUNT
	.align		4
.L_3:
        /*0018*/ 	.byte	0x04, 0x2f
        /*001a*/ 	.short	(.L_5 - .L_4)
	.align		4
.L_4:
        /*001c*/ 	.word	index@(_Z25add_bias_fp32_vec4_kernelPfPKfii)
        /*0020*/ 	.word	0x0000001f


	//----- nvinfo : EIATTR_FRAME_SIZE
	.align		4
.L_5:
        /*0024*/ 	.byte	0x04, 0x11
        /*0026*/ 	.short	(.L_7 - .L_6)
	.align		4
.L_6:
        /*0028*/ 	.word	index@(_Z25add_bias_fp32_vec4_kernelPfPKfii)
        /*002c*/ 	.word	0x00000000


	//----- nvinfo : EIATTR_MIN_STACK_SIZE
	.align		4
.L_7:
        /*0030*/ 	.byte	0x04, 0x12
        /*0032*/ 	.short	(.L_9 - .L_8)
	.align		4
.L_8:
        /*0034*/ 	.word	index@(_Z25add_bias_fp32_vec4_kernelPfPKfii)
        /*0038*/ 	.word	0x00000000


	//----- nvinfo : EIATTR_MIN_STACK_SIZE
	.align		4
.L_9:
        /*003c*/ 	.byte	0x04, 0x12
        /*003e*/ 	.short	(.L_11 - .L_10)
	.align		4
.L_10:
        /*0040*/ 	.word	index@(_Z22gemm_fp32_ga100_kernelPKfS0_Pfiiiiii)
        /*0044*/ 	.word	0x00000000
.L_11:


//--------------------- .nv.compat                --------------------------
	.section	.nv.compat,"",@"SHT_CUDA_COMPAT_INFO"
	.align	4
        /*0000*/ 	.byte	0x02, 0x09, 0x00, 0x00, 0x02, 0x02, 0x01, 0x00, 0x02, 0x05, 0x05, 0x00, 0x03, 0x07, 0x01, 0x01
        /*0010*/ 	.byte	0x02, 0x03, 0x00, 0x00, 0x02, 0x06, 0x01, 0x00, 0x04, 0x0b, 0x08, 0x00, 0x09, 0x00, 0x00, 0x00
        /*0020*/ 	.byte	0x00, 0x00, 0x00, 0x00


//--------------------- .nv.info._Z25add_bias_fp32_vec4_kernelPfPKfii --------------------------
	.section	.nv.info._Z25add_bias_fp32_vec4_kernelPfPKfii,"",@"SHT_CUDA_INFO"
	.sectionflags	@""
	.align	4


	//----- nvinfo : EIATTR_CUDA_API_VERSION
	.align		4
        /*0000*/ 	.byte	0x04, 0x37
        /*0002*/ 	.short	(.L_13 - .L_12)
.L_12:
        /*0004*/ 	.word	0x00000082


	//----- nvinfo : EIATTR_KPARAM_INFO
	.align		4
.L_13:
        /*0008*/ 	.byte	0x04, 0x17
        /*000a*/ 	.short	(.L_15 - .L_14)
.L_14:
        /*000c*/ 	.word	0x00000000
        /*0010*/ 	.short	0x0003
        /*0012*/ 	.short	0x0014
        /*0014*/ 	.byte	0x00, 0xf0, 0x11, 0x00


	//----- nvinfo : EIATTR_KPARAM_INFO
	.align		4
.L_15:
        /*0018*/ 	.byte	0x04, 0x17
        /*001a*/ 	.short	(.L_17 - .L_16)
.L_16:
        /*001c*/ 	.word	0x00000000
        /*0020*/ 	.short	0x0002
        /*0022*/ 	.short	0x0010
        /*0024*/ 	.byte	0x00, 0xf0, 0x11, 0x00


	//----- nvinfo : EIATTR_KPARAM_INFO
	.align		4
.L_17:
        /*0028*/ 	.byte	0x04, 0x17
        /*002a*/ 	.short	(.L_19 - .L_18)
.L_18:
        /*002c*/ 	.word	0x00000000
        /*0030*/ 	.short	0x0001
        /*0032*/ 	.short	0x0008
        /*0034*/ 	.byte	0x00, 0xf5, 0x21, 0x00


	//----- nvinfo : EIATTR_KPARAM_INFO
	.align		4
.L_19:
        /*0038*/ 	.byte	0x04, 0x17
        /*003a*/ 	.short	(.L_21 - .L_20)
.L_20:
        /*003c*/ 	.word	0x00000000
        /*0040*/ 	.short	0x0000
        /*0042*/ 	.short	0x0000
        /*0044*/ 	.byte	0x00, 0xf5, 0x21, 0x00


	//----- nvinfo : EIATTR_SPARSE_MMA_MASK
	.align		4
.L_21:
        /*0048*/ 	.byte	0x03, 0x50
        /*004a*/ 	.short	0x0000


	//----- nvinfo : EIATTR_MAXREG_COUNT
	.align		4
        /*004c*/ 	.byte	0x03, 0x1b
        /*004e*/ 	.short	0x00ff


	//----- nvinfo : EIATTR_MERCURY_ISA_VERSION
	.align		4
        /*0050*/ 	.byte	0x03, 0x5f
        /*0052*/ 	.short	0x0101


	//----- nvinfo : EIATTR_VRC_CTA_INIT_COUNT
	.align		4
        /*0054*/ 	.byte	0x02, 0x4a
	.zero		1
	.zero		1


	//----- nvinfo : EIATTR_EXIT_INSTR_OFFSETS
	.align		4
        /*0058*/ 	.byte	0x04, 0x1c
        /*005a*/ 	.short	(.L_23 - .L_22)


	//   ....[0]....
.L_22:
        /*005c*/ 	.word	0x00000ca0


	//   ....[1]....
        /*0060*/ 	.word	0x00000ce0


	//   ....[2]....
        /*0064*/ 	.word	0x00000f50


	//----- nvinfo : EIATTR_CRS_STACK_SIZE
	.align		4
.L_23:
        /*0068*/ 	.byte	0x04, 0x1e
        /*006a*/ 	.short	(.L_25 - .L_24)
.L_24:
        /*006c*/ 	.word	0x00000000


	//----- nvinfo : EIATTR_CBANK_PARAM_SIZE
	.align		4
.L_25:
        /*0070*/ 	.byte	0x03, 0x19
        /*0072*/ 	.short	0x0018


	//----- nvinfo : EIATTR_PARAM_CBANK
	.align		4
        /*0074*/ 	.byte	0x04, 0x0a
        /*0076*/ 	.short	(.L_27 - .L_26)
	.align		4
.L_26:
        /*0078*/ 	.word	index@(.nv.constant0._Z25add_bias_fp32_vec4_kernelPfPKfii)
        /*007c*/ 	.short	0x0380
        /*007e*/ 	.short	0x0018


	//----- nvinfo : EIATTR_SW_WAR
	.align		4
.L_27:
        /*0080*/ 	.byte	0x04, 0x36
        /*0082*/ 	.short	(.L_29 - .L_28)
.L_28:
        /*0084*/ 	.word	0x00000008
.L_29:


//--------------------- .nv.info._Z22gemm_fp32_ga100_kernelPKfS0_Pfiiiiii --------------------------
	.section	.nv.info._Z22gemm_fp32_ga100_kernelPKfS0_Pfiiiiii,"",@"SHT_CUDA_INFO"
	.sectionflags	@""
	.align	4


	//----- nvinfo : EIATTR_CUDA_API_VERSION
	.align		4
        /*0000*/ 	.byte	0x04, 0x37
        /*0002*/ 	.short	(.L_31 - .L_30)
.L_30:
        /*0004*/ 	.word	0x00000082


	//----- nvinfo : EIATTR_KPARAM_INFO
	.align		4
.L_31:
        /*0008*/ 	.byte	0x04, 0x17
        /*000a*/ 	.short	(.L_33 - .L_32)
.L_32:
        /*000c*/ 	.word	0x00000000
        /*0010*/ 	.short	0x0008
        /*0012*/ 	.short	0x002c
        /*0014*/ 	.byte	0x00, 0xf0, 0x11, 0x00


	//----- nvinfo : EIATTR_KPARAM_INFO
	.align		4
.L_33:
        /*0018*/ 	.byte	0x04, 0x17
        /*001a*/ 	.short	(.L_35 - .L_34)
.L_34:
        /*001c*/ 	.word	0x00000000
        /*0020*/ 	.short	0x0007
        /*0022*/ 	.short	0x0028
        /*0024*/ 	.byte	0x00, 0xf0, 0x11, 0x00


	//----- nvinfo : EIATTR_KPARAM_INFO
	.align		4
.L_35:
        /*0028*/ 	.byte	0x04, 0x17
        /*002a*/ 	.short	(.L_37 - .L_36)
.L_36:
        /*002c*/ 	.word	0x00000000
        /*0030*/ 	.short	0x0006
        /*0032*/ 	.short	0x0024
        /*0034*/ 	.byte	0x00, 0xf0, 0x11, 0x00


	//----- nvinfo : EIATTR_KPARAM_INFO
	.align		4
.L_37:
        /*0038*/ 	.byte	0x04, 0x17
        /*003a*/ 	.short	(.L_39 - .L_38)
.L_38:
        /*003c*/ 	.word	0x00000000
        /*0040*/ 	.short	0x0005
        /*0042*/ 	.short	0x0020
        /*0044*/ 	.byte	0x00, 0xf0, 0x11, 0x00


	//----- nvinfo : EIATTR_KPARAM_INFO
	.align		4
.L_39:
        /*0048*/ 	.byte	0x04, 0x17
        /*004a*/ 	.short	(.L_41 - .L_40)
.L_40:
        /*004c*/ 	.word	0x00000000
        /*0050*/ 	.short	0x0004
        /*0052*/ 	.short	0x001c
        /*0054*/ 	.byte	0x00, 0xf0, 0x11, 0x00


	//----- nvinfo : EIATTR_KPARAM_INFO
	.align		4
.L_41:
        /*0058*/ 	.byte	0x04, 0x17
        /*005a*/ 	.short	(.L_43 - .L_42)
.L_42:
        /*005c*/ 	.word	0x00000000
        /*0060*/ 	.short	0x0003
        /*0062*/ 	.short	0x0018
        /*0064*/ 	.byte	0x00, 0xf0, 0x11, 0x00


	//----- nvinfo : EIATTR_KPARAM_INFO
	.align		4
.L_43:
        /*0068*/ 	.byte	0x04, 0x17
        /*006a*/ 	.short	(.L_45 - .L_44)
.L_44:
        /*006c*/ 	.word	0x00000000
        /*0070*/ 	.short	0x0002
        /*0072*/ 	.short	0x0010
        /*0074*/ 	.byte	0x00, 0xf5, 0x21, 0x00


	//----- nvinfo : EIATTR_KPARAM_INFO
	.align		4
.L_45:
        /*0078*/ 	.byte	0x04, 0x17
        /*007a*/ 	.short	(.L_47 - .L_46)
.L_46:
        /*007c*/ 	.word	0x00000000
        /*0080*/ 	.short	0x0001
        /*0082*/ 	.short	0x0008
        /*0084*/ 	.byte	0x00, 0xf5, 0x21, 0x00


	//----- nvinfo : EIATTR_KPARAM_INFO
	.align		4
.L_47:
        /*0088*/ 	.byte	0x04, 0x17
        /*008a*/ 	.short	(.L_49 - .L_48)
.L_48:
        /*008c*/ 	.word	0x00000000
        /*0090*/ 	.short	0x0000
        /*0092*/ 	.short	0x0000
        /*0094*/ 	.byte	0x00, 0xf5, 0x21, 0x00


	//----- nvinfo : EIATTR_SPARSE_MMA_MASK
	.align		4
.L_49:
        /*0098*/ 	.byte	0x03, 0x50
        /*009a*/ 	.short	0x0000


	//----- nvinfo : EIATTR_MAXREG_COUNT
	.align		4
        /*009c*/ 	.byte	0x03, 0x1b
        /*009e*/ 	.short	0x00ff


	//----- nvinfo : EIATTR_NUM_BARRIERS
	.align		4
        /*00a0*/ 	.byte	0x02, 0x4c
        /*00a2*/ 	.byte	0x01
	.zero		1


	//----- nvinfo : EIATTR_MERCURY_ISA_VERSION
	.align		4
        /*00a4*/ 	.byte	0x03, 0x5f
        /*00a6*/ 	.short	0x0101


	//----- nvinfo : EIATTR_VRC_CTA_INIT_COUNT
	.align		4
        /*00a8*/ 	.byte	0x02, 0x4a
	.zero		1
	.zero		1


	//----- nvinfo : EIATTR_EXIT_INSTR_OFFSETS
	.align		4
        /*00ac*/ 	.byte	0x04, 0x1c
        /*00ae*/ 	.short	(.L_51 - .L_50)


	//   ....[0]....
.L_50:
        /*00b0*/ 	.word	0x0000a560


	//   ....[1]....
        /*00b4*/ 	.word	0x0000a780


	//   ....[2]....
        /*00b8*/ 	.word	0x0000a7a0


	//----- nvinfo : EIATTR_CRS_STACK_SIZE
	.align		4
.L_51:
        /*00bc*/ 	.byte	0x04, 0x1e
        /*00be*/ 	.short	(.L_53 - .L_52)
.L_52:
        /*00c0*/ 	.word	0x00000000


	//----- nvinfo : EIATTR_CBANK_PARAM_SIZE
	.align		4
.L_53:
        /*00c4*/ 	.byte	0x03, 0x19
        /*00c6*/ 	.short	0x0030


	//----- nvinfo : EIATTR_PARAM_CBANK
	.align		4
        /*00c8*/ 	.byte	0x04, 0x0a
        /*00ca*/ 	.short	(.L_55 - .L_54)
	.align		4
.L_54:
        /*00cc*/ 	.word	index@(.nv.constant0._Z22gemm_fp32_ga100_kernelPKfS0_Pfiiiiii)
        /*00d0*/ 	.short	0x0380
        /*00d2*/ 	.short	0x0030


	//----- nvinfo : EIATTR_SW_WAR
	.align		4
.L_55:
        /*00d4*/ 	.byte	0x04, 0x36
        /*00d6*/ 	.short	(.L_57 - .L_56)
.L_56:
        /*00d8*/ 	.word	0x00000008
.L_57:


//--------------------- .nv.callgraph             --------------------------
	.section	.nv.callgraph,"",@"SHT_CUDA_CALLGRAPH"
	.align	4
	.sectionentsize	8
	.align		4
        /*0000*/ 	.word	0x00000000
	.align		4
        /*0004*/ 	.word	0xffffffff
	.align		4
        /*0008*/ 	.word	0x00000000
	.align		4
        /*000c*/ 	.word	0xfffffffe
	.align		4
        /*0010*/ 	.word	0x00000000
	.align		4
        /*0014*/ 	.word	0xfffffffd
	.align		4
        /*0018*/ 	.word	0x00000000
	.align		4
        /*001c*/ 	.word	0xfffffffc


//--------------------- .text._Z25add_bias_fp32_vec4_kernelPfPKfii --------------------------
	.section	.text._Z25add_bias_fp32_vec4_kernelPfPKfii,"ax",@progbits
	.align	128
        .global         _Z25add_bias_fp32_vec4_kernelPfPKfii
        .type           _Z25add_bias_fp32_vec4_kernelPfPKfii,@function
        .size           _Z25add_bias_fp32_vec4_kernelPfPKfii,(.L_x_27 - _Z25add_bias_fp32_vec4_kernelPfPKfii)
        .other          _Z25add_bias_fp32_vec4_kernelPfPKfii,@"STO_CUDA_ENTRY STV_DEFAULT"
_Z25add_bias_fp32_vec4_kernelPfPKfii:
.text._Z25add_bias_fp32_vec4_kernelPfPKfii:
[----:B------:R-:W-:Y:S08]  /*0000*/  LDC R1, c[0x0][0x37c] ;  /* 0x0000df00ff017b82 */ /* 0x000ff00000000800 */
[----:B------:R-:W0:Y:S01]  /*0010*/  LDC.64 R4, c[0x0][0x390] ;  /* 0x0000e400ff047b82 */ /* 0x000e220000000a00 */
[----:B------:R-:W1:Y:S01]  /*0020*/  S2R R3, SR_TID.X ;  /* 0x0000000000037919 */ /* 0x000e620000002100 */
[----:B------:R-:W2:Y:S01]  /*0030*/  LDCU.64 UR4, c[0x0][0x358] ;  /* 0x00006b00ff0477ac */ /* 0x000ea20008000a00 */
[----:B------:R-:W-:Y:S05]  /*0040*/  BSSY.RECONVERGENT B0, `(.L_x_0) ;  /* 0x00000c2000007945 */ /* 0x000fea0003800200 */
[----:B------:R-:W1:Y:S08]  /*0050*/  S2UR UR6, SR_CTAID.X ;  /* 0x00000000000679c3 */ /* 0x000e700000002500 */
[----:B------:R-:W1:Y:S01]  /*0060*/  LDC R6, c[0x0][0x360] ;  /* 0x0000d800ff067b82 */ /* 0x000e620000000800 */
[----:B------:R-:W3:Y:S01]  /*0070*/  LDCU UR7, c[0x0][0x370] ;  /* 0x00006e00ff0777ac */ /* 0x000ee20008000800 */
[----:B0-----:R-:W-:-:S04]  /*0080*/  SHF.R.S32.HI R0, RZ, 0x1f, R5 ;  /* 0x0000001fff007819 */ /* 0x001fc80000011405 */
[----:B------:R-:W-:-:S04]  /*0090*/  LEA.HI R0, R0, R5, RZ, 0x2 ;  /* 0x0000000500007211 */ /* 0x000fc800078f10ff */
[----:B------:R-:W-:-:S05]  /*00a0*/  SHF.R.S32.HI R5, RZ, 0x2, R0 ;  /* 0x00000002ff057819 */ /* 0x000fca0000011400 */
[----:B------:R-:W-:Y:S02]  /*00b0*/  IMAD R0, R5, R4, RZ ;  /* 0x0000000405007224 */ /* 0x000fe400078e02ff */
[C---:B-1----:R-:W-:Y:S02]  /*00c0*/  IMAD R2, R6.reuse, UR6, R3 ;  /* 0x0000000606027c24 */ /* 0x042fe4000f8e0203 */
[----:B---3--:R-:W-:-:S03]  /*00d0*/  IMAD R6, R6, UR7, RZ ;  /* 0x0000000706067c24 */ /* 0x008fc6000f8e02ff */
[----:B------:R-:W-:-:S13]  /*00e0*/  ISETP.GE.AND P0, PT, R2, R0, PT ;  /* 0x000000000200720c */ /* 0x000fda0003f06270 */
[----:B--2---:R-:W-:Y:S05]  /*00f0*/  @P0 BRA `(.L_x_1) ;  /* 0x0000000800d80947 */ /* 0x004fea0003800000 */
[----:B------:R-:W0:Y:S01]  /*0100*/  I2F.U32.RP R10, R6 ;  /* 0x00000006000a7306 */ /* 0x000e220000209000 */
[C---:B------:R-:W-:Y:S01]  /*0110*/  IADD3 R3, PT, PT, R6.reuse, R2, RZ ;  /* 0x0000000206037210 */ /* 0x040fe20007ffe0ff */
[----:B------:R-:W-:Y:S01]  /*0120*/  IMAD.MOV R11, RZ, RZ, -R6 ;  /* 0x000000ffff0b7224 */ /* 0x000fe200078e0a06 */
[----:B------:R-:W-:Y:S01]  /*0130*/  ISETP.NE.U32.AND P2, PT, R6, RZ, PT ;  /* 0x000000ff0600720c */ /* 0x000fe20003f45070 */
[----:B------:R-:W-:Y:S01]  /*0140*/  BSSY.RECONVERGENT B1, `(.L_x_2) ;  /* 0x0000045000017945 */ /* 0x000fe20003800200 */
[----:B------:R-:W-:Y:S01]  /*0150*/  ISETP.GE.AND P0, PT, R3, R0, PT ;  /* 0x000000000300720c */ /* 0x000fe20003f06270 */
[----:B------:R-:W-:Y:S01]  /*0160*/  IMAD.MOV.U32 R18, RZ, RZ, R2 ;  /* 0x000000ffff127224 */ /* 0x000fe200078e0002 */
[----:B------:R-:W-:Y:S02]  /*0170*/  VIMNMX R4, PT, PT, R0, R3, !PT ;  /* 0x0000000300047248 */ /* 0x000fe40007fe0100 */
[----:B------:R-:W-:-:S04]  /*0180*/  SEL R7, RZ, 0x1, P0 ;  /* 0x00000001ff077807 */ /* 0x000fc80000000000 */
[----:B------:R-:W-:Y:S01]  /*0190*/  IADD3 R3, PT, PT, R4, -R3, -R7 ;  /* 0x8000000304037210 */ /* 0x000fe20007ffe807 */
[----:B0-----:R-:W0:Y:S02]  /*01a0*/  MUFU.RCP R10, R10 ;  /* 0x0000000a000a7308 */ /* 0x001e240000001000 */
[----:B0-----:R-:W-:-:S06]  /*01b0*/  VIADD R8, R10, 0xffffffe ;  /* 0x0ffffffe0a087836 */ /* 0x001fcc0000000000 */
[----:B------:R0:W1:Y:S02]  /*01c0*/  F2I.FTZ.U32.TRUNC.NTZ R9, R8 ;  /* 0x0000000800097305 */ /* 0x000064000021f000 */
[----:B0-----:R-:W-:Y:S02]  /*01d0*/  IMAD.MOV.U32 R8, RZ, RZ, RZ ;  /* 0x000000ffff087224 */ /* 0x001fe400078e00ff */
[----:B-1----:R-:W-:-:S04]  /*01e0*/  IMAD R11, R11, R9, RZ ;  /* 0x000000090b0b7224 */ /* 0x002fc800078e02ff */
[----:B------:R-:W-:-:S06]  /*01f0*/  IMAD.HI.U32 R10, R9, R11, R8 ;  /* 0x0000000b090a7227 */ /* 0x000fcc00078e0008 */
[----:B------:R-:W-:-:S05]  /*0200*/  IMAD.HI.U32 R10, R10, R3, RZ ;  /* 0x000000030a0a7227 */ /* 0x000fca00078e00ff */
[----:B------:R-:W-:-:S05]  /*0210*/  IADD3 R4, PT, PT, -R10, RZ, RZ ;  /* 0x000000ff0a047210 */ /* 0x000fca0007ffe1ff */
[----:B------:R-:W-:-:S05]  /*0220*/  IMAD R3, R6, R4, R3 ;  /* 0x0000000406037224 */ /* 0x000fca00078e0203 */
[----:B------:R-:W-:-:S13]  /*0230*/  ISETP.GE.U32.AND P0, PT, R3, R6, PT ;  /* 0x000000060300720c */ /* 0x000fda0003f06070 */
[----:B------:R-:W-:Y:S01]  /*0240*/  @P0 IMAD.IADD R3, R3, 0x1, -R6 ;  /* 0x0000000103030824 */ /* 0x000fe200078e0a06 */
[----:B------:R-:W-:-:S04]  /*0250*/  @P0 IADD3 R10, PT, PT, R10, 0x1, RZ ;  /* 0x000000010a0a0810 */ /* 0x000fc80007ffe0ff */
[----:B------:R-:W-:-:S13]  /*0260*/  ISETP.GE.U32.AND P1, PT, R3, R6, PT ;  /* 0x000000060300720c */ /* 0x000fda0003f26070 */
[----:B------:R-:W-:Y:S01]  /*0270*/  @P1 VIADD R10, R10, 0x1 ;  /* 0x000000010a0a1836 */ /* 0x000fe20000000000 */
[----:B------:R-:W-:-:S04]  /*0280*/  @!P2 LOP3.LUT R10, RZ, R6, RZ, 0x33, !PT ;  /* 0x00000006ff0aa212 */ /* 0x000fc800078e33ff */
[----:B------:R-:W-:-:S04]  /*0290*/  IADD3 R4, PT, PT, R7, R10, RZ ;  /* 0x0000000a07047210 */ /* 0x000fc80007ffe0ff */
[C---:B------:R-:W-:Y:S02]  /*02a0*/  LOP3.LUT R3, R4.reuse, 0x3, RZ, 0xc0, !PT ;  /* 0x0000000304037812 */ /* 0x040fe400078ec0ff */
[----:B------:R-:W-:Y:S02]  /*02b0*/  ISETP.GE.U32.AND P0, PT, R4, 0x3, PT ;  /* 0x000000030400780c */ /* 0x000fe40003f06070 */
[----:B------:R-:W-:-:S13]  /*02c0*/  ISETP.NE.AND P1, PT, R3, 0x3, PT ;  /* 0x000000030300780c */ /* 0x000fda0003f25270 */
[----:B------:R-:W-:Y:S05]  /*02d0*/  @!P1 BRA `(.L_x_3) ;  /* 0x0000000000ac9947 */ /* 0x000fea0003800000 */
[----:B------:R-:W-:Y:S01]  /*02e0*/  IABS R3, R5 ;  /* 0x0000000500037213 */ /* 0x000fe20000000000 */
[----:B------:R-:W0:Y:S01]  /*02f0*/  LDC.64 R16, c[0x0][0x380] ;  /* 0x0000e000ff107b82 */ /* 0x000e220000000a00 */
[----:B------:R-:W-:Y:S02]  /*0300*/  IADD3 R4, PT, PT, R4, 0x1, RZ ;  /* 0x0000000104047810 */ /* 0x000fe40007ffe0ff */
[----:B------:R-:W1:Y:S01]  /*0310*/  I2F.RP R7, R3 ;  /* 0x0000000300077306 */ /* 0x000e620000209400 */
[----:B------:R-:W-:Y:S02]  /*0320*/  ISETP.NE.AND P1, PT, R5, RZ, PT ;  /* 0x000000ff0500720c */ /* 0x000fe40003f25270 */
[----:B------:R-:W-:Y:S02]  /*0330*/  LOP3.LUT R19, R4, 0x3, RZ, 0xc0, !PT ;  /* 0x0000000304137812 */ /* 0x000fe400078ec0ff */
[----:B------:R-:W2:Y:S01]  /*0340*/  LDC.64 R20, c[0x0][0x388] ;  /* 0x0000e200ff147b82 */ /* 0x000ea20000000a00 */
[----:B------:R-:W-:-:S02]  /*0350*/  MOV R18, R2 ;  /* 0x0000000200127202 */ /* 0x000fc40000000f00 */
[----:B------:R-:W-:Y:S01]  /*0360*/  LOP3.LUT R4, RZ, R5, RZ, 0x33, !PT ;  /* 0x00000005ff047212 */ /* 0x000fe200078e33ff */
[----:B------:R-:W-:Y:S01]  /*0370*/  IMAD.MOV R19, RZ, RZ, -R19 ;  /* 0x000000ffff137224 */ /* 0x000fe200078e0a13 */
[----:B-1----:R-:W1:Y:S02]  /*0380*/  MUFU.RCP R7, R7 ;  /* 0x0000000700077308 */ /* 0x002e640000001000 */
[----:B-1----:R-:W-:-:S06]  /*0390*/  IADD3 R8, PT, PT, R7, 0xffffffe, RZ ;  /* 0x0ffffffe07087810 */ /* 0x002fcc0007ffe0ff */
[----:B------:R1:W3:Y:S02]  /*03a0*/  F2I.FTZ.U32.TRUNC.NTZ R9, R8 ;  /* 0x0000000800097305 */ /* 0x0002e4000021f000 */
[----:B-1----:R-:W-:Y:S02]  /*03b0*/  IMAD.MOV.U32 R8, RZ, RZ, RZ ;  /* 0x000000ffff087224 */ /* 0x002fe400078e00ff */
[----:B---3--:R-:W-:-:S04]  /*03c0*/  IMAD.MOV R10, RZ, RZ, -R9 ;  /* 0x000000ffff0a7224 */ /* 0x008fc800078e0a09 */
[----:B------:R-:W-:-:S04]  /*03d0*/  IMAD R11, R10, R3, RZ ;  /* 0x000000030a0b7224 */ /* 0x000fc800078e02ff */
[----:B0-2---:R-:W-:-:S07]  /*03e0*/  IMAD.HI.U32 R7, R9, R11, R8 ;  /* 0x0000000b09077227 */ /* 0x005fce00078e0008 */
.L_x_4:
[----:B0-----:R-:W-:Y:S01]  /*03f0*/  IABS R8, R5 ;  /* 0x0000000500087213 */ /* 0x001fe20000000000 */
[C---:B------:R-:W-:Y:S01]  /*0400*/  IMAD.WIDE R22, R18.reuse, 0x10, R16 ;  /* 0x0000001012167825 */ /* 0x040fe200078e0210 */
[----:B------:R-:W-:Y:S02]  /*0410*/  IABS R9, R18 ;  /* 0x0000001200097213 */ /* 0x000fe40000000000 */
[----:B------:R-:W-:Y:S02]  /*0420*/  IADD3 R10, PT, PT, RZ, -R8, RZ ;  /* 0x80000008ff0a7210 */ /* 0x000fe40007ffe0ff */
[----:B------:R-:W-:Y:S01]  /*0430*/  ISETP.GE.AND P3, PT, R18, RZ, PT ;  /* 0x000000ff1200720c */ /* 0x000fe20003f66270 */
[----:B------:R-:W-:-:S04]  /*0440*/  IMAD.HI.U32 R8, R7, R9, RZ ;  /* 0x0000000907087227 */ /* 0x000fc800078e00ff */
[----:B------:R-:W-:Y:S01]  /*0450*/  IMAD R8, R8, R10, R9 ;  /* 0x0000000a08087224 */ /* 0x000fe200078e0209 */
[----:B------:R-:W-:-:S04]  /*0460*/  IABS R9, R5 ;  /* 0x0000000500097213 */ /* 0x000fc80000000000 */
[----:B------:R-:W-:-:S13]  /*0470*/  ISETP.GT.U32.AND P2, PT, R3, R8, PT ;  /* 0x000000080300720c */ /* 0x000fda0003f44070 */
[----:B------:R-:W-:-:S05]  /*0480*/  @!P2 IMAD.IADD R8, R8, 0x1, -R9 ;  /* 0x000000010808a824 */ /* 0x000fca00078e0a09 */
[----:B------:R-:W-:-:S13]  /*0490*/  ISETP.GT.U32.AND P2, PT, R3, R8, PT ;  /* 0x000000080300720c */ /* 0x000fda0003f44070 */
[----:B------:R-:W-:-:S05]  /*04a0*/  @!P2 IADD3 R8, PT, PT, R8, -R9, RZ ;  /* 0x800000090808a210 */ /* 0x000fca0007ffe0ff */
[----:B------:R-:W-:-:S05]  /*04b0*/  @!P3 IMAD.MOV R8, RZ, RZ, -R8 ;  /* 0x000000ffff08b224 */ /* 0x000fca00078e0a08 */
[----:B------:R-:W-:Y:S02]  /*04c0*/  SEL R13, R4, R8, !P1 ;  /* 0x00000008040d7207 */ /* 0x000fe40004800000 */
[----:B------:R-:W2:Y:S03]  /*04d0*/  LDG.E.128 R8, desc[UR4][R22.64] ;  /* 0x0000000416087981 */ /* 0x000ea6000c1e1d00 */
[----:B------:R-:W-:-:S06]  /*04e0*/  IMAD.WIDE R12, R13, 0x10, R20 ;  /* 0x000000100d0c7825 */ /* 0x000fcc00078e0214 */
[----:B------:R-:W2:Y:S01]  /*04f0*/  LDG.E.128.CONSTANT R12, desc[UR4][R12.64] ;  /* 0x000000040c0c7981 */ /* 0x000ea2000c1e9d00 */
[----:B------:R-:W-:-:S04]  /*0500*/  IADD3 R19, PT, PT, R19, 0x1, RZ ;  /* 0x0000000113137810 */ /* 0x000fc80007ffe0ff */
[----:B------:R-:W-:Y:S01]  /*0510*/  ISETP.NE.AND P2, PT, R19, RZ, PT ;  /* 0x000000ff1300720c */ /* 0x000fe20003f45270 */
[----:B------:R-:W-:Y:S02]  /*0520*/  IMAD.IADD R18, R6, 0x1, R18 ;  /* 0x0000000106127824 */ /* 0x000fe400078e0212 */
[----:B--2---:R-:W-:Y:S01]  /*0530*/  FADD R8, R12, R8 ;  /* 0x000000080c087221 */ /* 0x004fe20000000000 */
[----:B------:R-:W-:Y:S01]  /*0540*/  FADD R9, R13, R9 ;  /* 0x000000090d097221 */ /* 0x000fe20000000000 */
[----:B------:R-:W-:Y:S01]  /*0550*/  FADD R10, R14, R10 ;  /* 0x0000000a0e0a7221 */ /* 0x000fe20000000000 */
[----:B------:R-:W-:-:S05]  /*0560*/  FADD R11, R15, R11 ;  /* 0x0000000b0f0b7221 */ /* 0x000fca0000000000 */
[----:B------:R0:W-:Y:S02]  /*0570*/  STG.E.128 desc[UR4][R22.64], R8 ;  /* 0x0000000816007986 */ /* 0x0001e4000c101d04 */
[----:B------:R-:W-:Y:S05]  /*0580*/  @P2 BRA `(.L_x_4) ;  /* 0xfffffffc00982947 */ /* 0x000fea000383ffff */
.L_x_3:
[----:B------:R-:W-:Y:S05]  /*0590*/  BSYNC.RECONVERGENT B1 ;  /* 0x0000000000017941 */ /* 0x000fea0003800200 */
.L_x_2:
[----:B------:R-:W-:Y:S05]  /*05a0*/  @!P0 BRA `(.L_x_1) ;  /* 0x0000000400ac8947 */ /* 0x000fea0003800000 */
[----:B------:R-:W-:Y:S01]  /*05b0*/  IABS R4, R5 ;  /* 0x0000000500047213 */ /* 0x000fe20000000000 */
[----:B------:R-:W1:Y:S03]  /*05c0*/  LDC.64 R20, c[0x0][0x380] ;  /* 0x0000e000ff147b82 */ /* 0x000e660000000a00 */
[----:B------:R-:W2:Y:S05]  /*05d0*/  I2F.RP R7, R4 ;  /* 0x0000000400077306 */ /* 0x000eaa0000209400 */
[----:B0-----:R-:W0:Y:S03]  /*05e0*/  LDC.64 R22, c[0x0][0x388] ;  /* 0x0000e200ff167b82 */ /* 0x001e260000000a00 */
[----:B--2---:R-:W2:Y:S02]  /*05f0*/  MUFU.RCP R7, R7 ;  /* 0x0000000700077308 */ /* 0x004ea40000001000 */
[----:B--2---:R-:W-:-:S06]  /*0600*/  IADD3 R8, PT, PT, R7, 0xffffffe, RZ ;  /* 0x0ffffffe07087810 */ /* 0x004fcc0007ffe0ff */
[----:B------:R2:W3:Y:S02]  /*0610*/  F2I.FTZ.U32.TRUNC.NTZ R9, R8 ;  /* 0x0000000800097305 */ /* 0x0004e4000021f000 */
[----:B--2---:R-:W-:Y:S02]  /*0620*/  HFMA2 R8, -RZ, RZ, 0, 0 ;  /* 0x00000000ff087431 */ /* 0x004fe400000001ff */
[----:B---3--:R-:W-:-:S04]  /*0630*/  IMAD.MOV R3, RZ, RZ, -R9 ;  /* 0x000000ffff037224 */ /* 0x008fc800078e0a09 */
[----:B------:R-:W-:-:S04]  /*0640*/  IMAD R3, R3, R4, RZ ;  /* 0x0000000403037224 */ /* 0x000fc800078e02ff */
[----:B01----:R-:W-:-:S07]  /*0650*/  IMAD.HI.U32 R3, R9, R3, R8 ;  /* 0x0000000309037227 */ /* 0x003fce00078e0008 */
.L_x_5:
[----:B-1----:R-:W-:Y:S01]  /*0660*/  IABS R10, R18 ;  /* 0x00000012000a7213 */ /* 0x002fe20000000000 */
[C---:B------:R-:W-:Y:S01]  /*0670*/  IMAD.WIDE R24, R18.reuse, 0x10, R20 ;  /* 0x0000001012187825 */ /* 0x040fe200078e0214 */
[-C--:B------:R-:W-:Y:S02]  /*0680*/  IABS R7, R5.reuse ;  /* 0x0000000500077213 */ /* 0x080fe40000000000 */
[----:B------:R-:W-:Y:S01]  /*0690*/  IABS R16, R5 ;  /* 0x0000000500107213 */ /* 0x000fe20000000000 */
[----:B------:R-:W-:Y:S01]  /*06a0*/  IMAD.HI.U32 R8, R3, R10, RZ ;  /* 0x0000000a03087227 */ /* 0x000fe200078e00ff */
[----:B------:R-:W-:-:S03]  /*06b0*/  ISETP.GE.AND P1, PT, R18, RZ, PT ;  /* 0x000000ff1200720c */ /* 0x000fc60003f26270 */
[----:B------:R-:W-:Y:S01]  /*06c0*/  IMAD.MOV R17, RZ, RZ, -R7 ;  /* 0x000000ffff117224 */ /* 0x000fe200078e0a07 */
[----:B------:R-:W-:-:S03]  /*06d0*/  LOP3.LUT R7, RZ, R5, RZ, 0x33, !PT ;  /* 0x00000005ff077212 */ /* 0x000fc600078e33ff */
[----:B------:R-:W-:Y:S02]  /*06e0*/  IMAD R3, R8, R17, R10 ;  /* 0x0000001108037224 */ /* 0x000fe400078e020a */
[----:B------:R-:W2:Y:S03]  /*06f0*/  LDG.E.128 R8, desc[UR4][R24.64] ;  /* 0x0000000418087981 */ /* 0x000ea6000c1e1d00 */
[----:B------:R-:W-:-:S13]  /*0700*/  ISETP.GT.U32.AND P0, PT, R4, R3, PT ;  /* 0x000000030400720c */ /* 0x000fda0003f04070 */
[----:B------:R-:W-:-:S04]  /*0710*/  @!P0 IADD3 R3, PT, PT, R3, -R16, RZ ;  /* 0x8000001003038210 */ /* 0x000fc80007ffe0ff */
[----:B------:R-:W-:-:S13]  /*0720*/  ISETP.GT.U32.AND P0, PT, R4, R3, PT ;  /* 0x000000030400720c */ /* 0x000fda0003f04070 */
[----:B------:R-:W-:Y:S01]  /*0730*/  @!P0 IMAD.IADD R3, R3, 0x1, -R16 ;  /* 0x0000000103038824 */ /* 0x000fe200078e0a10 */
[----:B------:R-:W-:-:S04]  /*0740*/  ISETP.NE.AND P0, PT, R5, RZ, PT ;  /* 0x000000ff0500720c */ /* 0x000fc80003f05270 */
[----:B------:R-:W-:-:S04]  /*0750*/  @!P1 IADD3 R3, PT, PT, -R3, RZ, RZ ;  /* 0x000000ff03039210 */ /* 0x000fc80007ffe1ff */
[----:B------:R-:W-:-:S05]  /*0760*/  SEL R13, R7, R3, !P0 ;  /* 0x00000003070d7207 */ /* 0x000fca0004000000 */
[----:B------:R-:W-:-:S06]  /*0770*/  IMAD.WIDE R12, R13, 0x10, R22 ;  /* 0x000000100d0c7825 */ /* 0x000fcc00078e0216 */
[----:B------:R-:W2:Y:S01]  /*0780*/  LDG.E.128.CONSTANT R12, desc[UR4][R12.64] ;  /* 0x000000040c0c7981 */ /* 0x000ea2000c1e9d00 */
[----:B------:R-:W0:Y:S08]  /*0790*/  I2F.RP R4, R16 ;  /* 0x0000001000047306 */ /* 0x000e300000209400 */
[----:B0-----:R-:W0:Y:S02]  /*07a0*/  MUFU.RCP R4, R4 ;  /* 0x0000000400047308 */ /* 0x001e240000001000 */
[----:B0-----:R-:W-:-:S06]  /*07b0*/  VIADD R27, R4, 0xffffffe ;  /* 0x0ffffffe041b7836 */ /* 0x001fcc0000000000 */
[----:B------:R-:W0:Y:S01]  /*07c0*/  F2I.FTZ.U32.TRUNC.NTZ R27, R27 ;  /* 0x0000001b001b7305 */ /* 0x000e22000021f000 */
[----:B------:R-:W-:Y:S01]  /*07d0*/  IMAD.MOV.U32 R26, RZ, RZ, RZ ;  /* 0x000000ffff1a7224 */ /* 0x000fe200078e00ff */
[----:B------:R-:W-:Y:S02]  /*07e0*/  IADD3 R18, PT, PT, R6, R18, RZ ;  /* 0x0000001206127210 */ /* 0x000fe40007ffe0ff */
[----:B0-----:R-:W-:-:S05]  /*07f0*/  IADD3 R3, PT, PT, RZ, -R27, RZ ;  /* 0x8000001bff037210 */ /* 0x001fca0007ffe0ff */
[----:B------:R-:W-:-:S04]  /*0800*/  IMAD R3, R3, R16, RZ ;  /* 0x0000001003037224 */ /* 0x000fc800078e02ff */
[----:B------:R-:W-:Y:S01]  /*0810*/  IMAD.HI.U32 R3, R27, R3, R26 ;  /* 0x000000031b037227 */ /* 0x000fe200078e001a */
[----:B------:R-:W-:-:S05]  /*0820*/  IABS R26, R18 ;  /* 0x00000012001a7213 */ /* 0x000fca0000000000 */
[----:B------:R-:W-:-:S04]  /*0830*/  IMAD.HI.U32 R4, R3, R26, RZ ;  /* 0x0000001a03047227 */ /* 0x000fc800078e00ff */
[----:B------:R-:W-:Y:S02]  /*0840*/  IMAD R19, R4, R17, R26 ;  /* 0x0000001104137224 */ /* 0x000fe400078e021a */
[----:B------:R-:W-:-:S05]  /*0850*/  IMAD.MOV.U32 R4, RZ, RZ, R16 ;  /* 0x000000ffff047224 */ /* 0x000fca00078e0010 */
[----:B------:R-:W-:Y:S02]  /*0860*/  ISETP.GT.U32.AND P1, PT, R4, R19, PT ;  /* 0x000000130400720c */ /* 0x000fe40003f24070 */
[----:B------:R-:W-:-:S11]  /*0870*/  ISETP.GE.AND P2, PT, R18, RZ, PT ;  /* 0x000000ff1200720c */ /* 0x000fd60003f46270 */
[----:B------:R-:W-:-:S04]  /*0880*/  @!P1 IADD3 R19, PT, PT, R19, -R16, RZ ;  /* 0x8000001013139210 */ /* 0x000fc80007ffe0ff */
[----:B------:R-:W-:-:S13]  /*0890*/  ISETP.GT.U32.AND P1, PT, R4, R19, PT ;  /* 0x000000130400720c */ /* 0x000fda0003f24070 */
[----:B------:R-:W-:-:S05]  /*08a0*/  @!P1 IMAD.IADD R19, R19, 0x1, -R16 ;  /* 0x0000000113139824 */ /* 0x000fca00078e0a10 */
[----:B------:R-:W-:-:S04]  /*08b0*/  @!P2 IADD3 R19, PT, PT, -R19, RZ, RZ ;  /* 0x000000ff1313a210 */ /* 0x000fc80007ffe1ff */
[----:B------:R-:W-:Y:S01]  /*08c0*/  SEL R19, R7, R19, !P0 ;  /* 0x0000001307137207 */ /* 0x000fe20004000000 */
[----:B------:R-:W-:-:S04]  /*08d0*/  IMAD.WIDE R26, R6, 0x10, R24 ;  /* 0x00000010061a7825 */ /* 0x000fc800078e0218 */
[----:B--2---:R-:W-:Y:S01]  /*08e0*/  FADD R8, R12, R8 ;  /* 0x000000080c087221 */ /* 0x004fe20000000000 */
[----:B------:R-:W-:Y:S01]  /*08f0*/  FADD R9, R13, R9 ;  /* 0x000000090d097221 */ /* 0x000fe20000000000 */
[----:B------:R-:W-:Y:S01]  /*0900*/  FADD R10, R14, R10 ;  /* 0x0000000a0e0a7221 */ /* 0x000fe20000000000 */
[----:B------:R-:W-:Y:S01]  /*0910*/  FADD R11, R15, R11 ;  /* 0x0000000b0f0b7221 */ /* 0x000fe20000000000 */
[----:B------:R-:W-:-:S04]  /*0920*/  IMAD.WIDE R12, R19, 0x10, R22 ;  /* 0x00000010130c7825 */ /* 0x000fc800078e0216 */
[----:B------:R0:W-:Y:S04]  /*0930*/  STG.E.128 desc[UR4][R24.64], R8 ;  /* 0x0000000818007986 */ /* 0x0001e8000c101d04 */
[----:B------:R-:W2:Y:S04]  /*0940*/  LDG.E.128.CONSTANT R12, desc[UR4][R12.64] ;  /* 0x000000040c0c7981 */ /* 0x000ea8000c1e9d00 */
[----:B0-----:R-:W2:Y:S01]  /*0950*/  LDG.E.128 R8, desc[UR4][R26.64] ;  /* 0x000000041a087981 */ /* 0x001ea2000c1e1d00 */
[----:B------:R-:W-:-:S05]  /*0960*/  IMAD.IADD R18, R6, 0x1, R18 ;  /* 0x0000000106127824 */ /* 0x000fca00078e0212 */
[----:B------:R-:W-:-:S05]  /*0970*/  IABS R19, R18 ;  /* 0x0000001200137213 */ /* 0x000fca0000000000 */
[----:B------:R-:W-:-:S04]  /*0980*/  IMAD.HI.U32 R28, R3, R19, RZ ;  /* 0x00000013031c7227 */ /* 0x000fc800078e00ff */
[----:B------:R-:W-:-:S05]  /*0990*/  IMAD R19, R28, R17, R19 ;  /* 0x000000111c137224 */ /* 0x000fca00078e0213 */
        /* <DEDUP_REMOVED lines=14> */
[----:B0-----:R-:W2:Y:S04]  /*0a80*/  LDG.E.128.CONSTANT R8, desc[UR4][R12.64] ;  /* 0x000000040c087981 */ /* 0x001ea8000c1e9d00 */
[----:B------:R-:W2:Y:S01]  /*0a90*/  LDG.E.128 R12, desc[UR4][R24.64] ;  /* 0x00000004180c7981 */ /* 0x000ea2000c1e1d00 */
        /* <DEDUP_REMOVED lines=12> */
[----:B------:R-:W-:-:S04]  /*0b60*/  IMAD.WIDE R26, R27, 0x10, R22 ;  /* 0x000000101b1a7825 */ /* 0x000fc800078e0216 */
[----:B--2---:R-:W-:Y:S01]  /*0b70*/  FADD R12, R8, R12 ;  /* 0x0000000c080c7221 */ /* 0x004fe20000000000 */
[----:B------:R-:W-:Y:S01]  /*0b80*/  FADD R13, R9, R13 ;  /* 0x0000000d090d7221 */ /* 0x000fe20000000000 */
[----:B------:R-:W-:Y:S01]  /*0b90*/  FADD R14, R10, R14 ;  /* 0x0000000e0a0e7221 */ /* 0x000fe20000000000 */
[----:B------:R-:W-:Y:S02]  /*0ba0*/  FADD R15, R11, R15 ;  /* 0x0000000f0b0f7221 */ /* 0x000fe40000000000 */
[----:B------:R-:W2:Y:S04]  /*0bb0*/  LDG.E.128.CONSTANT R8, desc[UR4][R26.64] ;  /* 0x000000041a087981 */ /* 0x000ea8000c1e9d00 */
[----:B------:R0:W-:Y:S04]  /*0bc0*/  STG.E.128 desc[UR4][R24.64], R12 ;  /* 0x0000000c18007986 */ /* 0x0001e8000c101d04 */
[----:B0-----:R-:W2:Y:S01]  /*0bd0*/  LDG.E.128 R12, desc[UR4][R16.64] ;  /* 0x00000004100c7981 */ /* 0x001ea2000c1e1d00 */
[----:B------:R-:W-:-:S05]  /*0be0*/  IMAD.IADD R18, R6, 0x1, R18 ;  /* 0x0000000106127824 */ /* 0x000fca00078e0212 */
[----:B------:R-:W-:Y:S01]  /*0bf0*/  ISETP.GE.AND P0, PT, R18, R0, PT ;  /* 0x000000001200720c */ /* 0x000fe20003f06270 */
[----:B--2---:R-:W-:Y:S01]  /*0c00*/  FADD R8, R8, R12 ;  /* 0x0000000c08087221 */ /* 0x004fe20000000000 */
[----:B------:R-:W-:Y:S01]  /*0c10*/  FADD R9, R9, R13 ;  /* 0x0000000d09097221 */ /* 0x000fe20000000000 */
[----:B------:R-:W-:Y:S01]  /*0c20*/  FADD R10, R10, R14 ;  /* 0x0000000e0a0a7221 */ /* 0x000fe20000000000 */
[----:B------:R-:W-:-:S05]  /*0c30*/  FADD R11, R11, R15 ;  /* 0x0000000f0b0b7221 */ /* 0x000fca0000000000 */
[----:B------:R1:W-:Y:S04]  /*0c40*/  STG.E.128 desc[UR4][R16.64], R8 ;  /* 0x0000000810007986 */ /* 0x0003e8000c101d04 */
[----:B------:R-:W-:Y:S05]  /*0c50*/  @!P0 BRA `(.L_x_5) ;  /* 0xfffffff800808947 */ /* 0x000fea000383ffff */
.L_x_1:
[----:B------:R-:W-:Y:S05]  /*0c60*/  BSYNC.RECONVERGENT B0 ;  /* 0x0000000000007941 */ /* 0x000fea0003800200 */
.L_x_0:
[----:B------:R-:W2:Y:S01]  /*0c70*/  LDC R7, c[0x0][0x394] ;  /* 0x0000e500ff077b82 */ /* 0x000ea20000000800 */
[----:B------:R-:W-:-:S04]  /*0c80*/  SHF.L.U32 R0, R5, 0x2, RZ ;  /* 0x0000000205007819 */ /* 0x000fc800000006ff */
[----:B--2---:R-:W-:-:S13]  /*0c90*/  ISETP.GE.AND P0, PT, R0, R7, PT ;  /* 0x000000070000720c */ /* 0x004fda0003f06270 */
[----:B------:R-:W-:Y:S05]  /*0ca0*/  @P0 EXIT ;  /* 0x000000000000094d */ /* 0x000fea0003800000 */
[----:B------:R-:W2:Y:S02]  /*0cb0*/  LDCU UR6, c[0x0][0x390] ;  /* 0x00007200ff0677ac */ /* 0x000ea40008000800 */
[----:B--2---:R-:W-:-:S05]  /*0cc0*/  IMAD R3, R7, UR6, RZ ;  /* 0x0000000607037c24 */ /* 0x004fca000f8e02ff */
[----:B------:R-:W-:-:S13]  /*0cd0*/  ISETP.GE.AND P0, PT, R2, R3, PT ;  /* 0x000000030200720c */ /* 0x000fda0003f06270 */
[----:B------:R-:W-:Y:S05]  /*0ce0*/  @P0 EXIT ;  /* 0x000000000000094d */ /* 0x000fea0003800000 */
[----:B------:R-:W-:Y:S01]  /*0cf0*/  IABS R7, R7 ;  /* 0x0000000700077213 */ /* 0x000fe20000000000 */
[----:B------:R-:W2:Y:S03]  /*0d00*/  LDC R12, c[0x0][0x394] ;  /* 0x0000e500ff0c7b82 */ /* 0x000ea60000000800 */
[----:B------:R-:W3:Y:S05]  /*0d10*/  I2F.RP R13, R7 ;  /* 0x00000007000d7306 */ /* 0x000eea0000209400 */
[----:B------:R-:W4:Y:S08]  /*0d20*/  LDC.64 R4, c[0x0][0x380] ;  /* 0x0000e000ff047b82 */ /* 0x000f300000000a00 */
[----:B01----:R-:W0:Y:S01]  /*0d30*/  LDC.64 R8, c[0x0][0x388] ;  /* 0x0000e200ff087b82 */ /* 0x003e220000000a00 */
[----:B---3--:R-:W1:Y:S01]  /*0d40*/  MUFU.RCP R13, R13 ;  /* 0x0000000d000d7308 */ /* 0x008e620000001000 */
[----:B--2---:R-:W-:-:S02]  /*0d50*/  ISETP.NE.AND P0, PT, R12, RZ, PT ;  /* 0x000000ff0c00720c */ /* 0x004fc40003f05270 */
[----:B------:R-:W-:Y:S01]  /*0d60*/  IABS R19, R12 ;  /* 0x0000000c00137213 */ /* 0x000fe20000000000 */
[----:B-1----:R-:W-:-:S04]  /*0d70*/  VIADD R10, R13, 0xffffffe ;  /* 0x0ffffffe0d0a7836 */ /* 0x002fc80000000000 */
[----:B------:R1:W2:Y:S02]  /*0d80*/  F2I.FTZ.U32.TRUNC.NTZ R11, R10 ;  /* 0x0000000a000b7305 */ /* 0x0002a4000021f000 */
[----:B-1----:R-:W-:Y:S01]  /*0d90*/  IMAD.MOV.U32 R10, RZ, RZ, RZ ;  /* 0x000000ffff0a7224 */ /* 0x002fe200078e00ff */
[----:B--2---:R-:W-:-:S05]  /*0da0*/  IADD3 R14, PT, PT, RZ, -R11, RZ ;  /* 0x8000000bff0e7210 */ /* 0x004fca0007ffe0ff */
[----:B------:R-:W-:-:S04]  /*0db0*/  IMAD R15, R14, R7, RZ ;  /* 0x000000070e0f7224 */ /* 0x000fc800078e02ff */
[----:B0---4-:R-:W-:-:S07]  /*0dc0*/  IMAD.HI.U32 R13, R11, R15, R10 ;  /* 0x0000000f0b0d7227 */ /* 0x011fce00078e000a */
.L_x_8:
[----:B------:R-:W-:Y:S01]  /*0dd0*/  IABS R14, R2 ;  /* 0x00000002000e7213 */ /* 0x000fe20000000000 */
[----:B------:R-:W-:Y:S01]  /*0de0*/  BSSY.RECONVERGENT B0, `(.L_x_6) ;  /* 0x0000013000007945 */ /* 0x000fe20003800200 */
[----:B------:R-:W-:-:S03]  /*0df0*/  ISETP.GE.AND P2, PT, R2, RZ, PT ;  /* 0x000000ff0200720c */ /* 0x000fc60003f46270 */
[----:B0-----:R-:W-:-:S05]  /*0e00*/  IMAD.HI.U32 R10, R13, R14, RZ ;  /* 0x0000000e0d0a7227 */ /* 0x001fca00078e00ff */
[----:B------:R-:W-:-:S05]  /*0e10*/  IADD3 R11, PT, PT, -R10, RZ, RZ ;  /* 0x000000ff0a0b7210 */ /* 0x000fca0007ffe1ff */
[----:B------:R-:W-:-:S05]  /*0e20*/  IMAD R10, R19, R11, R14 ;  /* 0x0000000b130a7224 */ /* 0x000fca00078e020e */
[----:B------:R-:W-:-:S13]  /*0e30*/  ISETP.GT.U32.AND P1, PT, R7, R10, PT ;  /* 0x0000000a0700720c */ /* 0x000fda0003f24070 */
[----:B------:R-:W-:-:S05]  /*0e40*/  @!P1 IMAD.IADD R10, R10, 0x1, -R19 ;  /* 0x000000010a0a9824 */ /* 0x000fca00078e0a13 */
[----:B------:R-:W-:-:S13]  /*0e50*/  ISETP.GT.U32.AND P1, PT, R7, R10, PT ;  /* 0x0000000a0700720c */ /* 0x000fda0003f24070 */
[----:B------:R-:W-:-:S05]  /*0e60*/  @!P1 IADD3 R10, PT, PT, R10, -R19, RZ ;  /* 0x800000130a0a9210 */ /* 0x000fca0007ffe0ff */
[----:B------:R-:W-:Y:S01]  /*0e70*/  @!P2 IMAD.MOV R10, RZ, RZ, -R10 ;  /* 0x000000ffff0aa224 */ /* 0x000fe200078e0a0a */
[----:B------:R-:W-:-:S04]  /*0e80*/  @!P0 LOP3.LUT R10, RZ, R12, RZ, 0x33, !PT ;  /* 0x0000000cff0a8212 */ /* 0x000fc800078e33ff */
[----:B------:R-:W-:-:S13]  /*0e90*/  ISETP.GE.AND P1, PT, R10, R0, PT ;  /* 0x000000000a00720c */ /* 0x000fda0003f26270 */
[----:B------:R-:W-:Y:S05]  /*0ea0*/  @!P1 BRA `(.L_x_7) ;  /* 0x0000000000189947 */ /* 0x000fea0003800000 */
[----:B------:R-:W-:-:S04]  /*0eb0*/  IMAD.WIDE R14, R10, 0x4, R8 ;  /* 0x000000040a0e7825 */ /* 0x000fc800078e0208 */
[----:B------:R-:W-:Y:S02]  /*0ec0*/  IMAD.WIDE R10, R2, 0x4, R4 ;  /* 0x00000004020a7825 */ /* 0x000fe400078e0204 */
[----:B------:R-:W2:Y:S04]  /*0ed0*/  LDG.E.CONSTANT R15, desc[UR4][R14.64] ;  /* 0x000000040e0f7981 */ /* 0x000ea8000c1e9900 */
[----:B------:R-:W2:Y:S02]  /*0ee0*/  LDG.E R16, desc[UR4][R10.64] ;  /* 0x000000040a107981 */ /* 0x000ea4000c1e1900 */
[----:B--2---:R-:W-:-:S05]  /*0ef0*/  FADD R17, R16, R15 ;  /* 0x0000000f10117221 */ /* 0x004fca0000000000 */
[----:B------:R0:W-:Y:S02]  /*0f00*/  STG.E desc[UR4][R10.64], R17 ;  /* 0x000000110a007986 */ /* 0x0001e4000c101904 */
.L_x_7:
[----:B------:R-:W-:Y:S05]  /*0f10*/  BSYNC.RECONVERGENT B0 ;  /* 0x0000000000007941 */ /* 0x000fea0003800200 */
.L_x_6:
[----:B------:R-:W-:-:S04]  /*0f20*/  IADD3 R2, PT, PT, R6, R2, RZ ;  /* 0x0000000206027210 */ /* 0x000fc80007ffe0ff */
[----:B------:R-:W-:-:S13]  /*0f30*/  ISETP.GE.AND P1, PT, R2, R3, PT ;  /* 0x000000030200720c */ /* 0x000fda0003f26270 */
[----:B------:R-:W-:Y:S05]  /*0f40*/  @!P1 BRA `(.L_x_8) ;  /* 0xfffffffc00a09947 */ /* 0x000fea000383ffff */
[----:B------:R-:W-:Y:S05]  /*0f50*/  EXIT ;  /* 0x000000000000794d */ /* 0x000fea0003800000 */
.L_x_9:
[----:B------:R-:W-:-:S00]  /*0f60*/  BRA `(.L_x_9) ;  /* 0xfffffffc00fc7947 */ /* 0x000fc0000383ffff */
[----:B------:R-:W-:-:S00]  /*0f70*/  NOP ;  /* 0x0000000000007918 */ /* 0x000fc00000000000 */
        /* <DEDUP_REMOVED lines=8> */
.L_x_27:


//--------------------- .text._Z22gemm_fp32_ga100_kernelPKfS0_Pfiiiiii --------------------------
	.section	.text._Z22gemm_fp32_ga100_kernelPKfS0_Pfiiiiii,"ax",@progbits
	.align	128
        .global         _Z22gemm_fp32_ga100_kernelPKfS0_Pfiiiiii
        .type           _Z22gemm_fp32_ga100_kernelPKfS0_Pfiiiiii,@function
        .size           _Z22gemm_fp32_ga100_kernelPKfS0_Pfiiiiii,(.L_x_28 - _Z22gemm_fp32_ga100_kernelPKfS0_Pfiiiiii)
        .other          _Z22gemm_fp32_ga100_kernelPKfS0_Pfiiiiii,@"STO_CUDA_ENTRY STV_DEFAULT"
_Z22gemm_fp32_ga100_kernelPKfS0_Pfiiiiii:
.text._Z22gemm_fp32_ga100_kernelPKfS0_Pfiiiiii:
[----:B------:R-:W-:Y:S01]  /*0000*/  LDC R1, c[0x0][0x37c] ;  /* 0x0000df00ff017b82 */ /* 0x000fe20000000800 */
[----:B------:R-:W0:Y:S07]  /*0010*/  LDCU UR4, c[0x0][0x3a0] ;  /* 0x00007400ff0477ac */ /* 0x000e2e0008000800 */
[----:B------:R-:W1:Y:S01]  /*0020*/  S2UR UR5, SR_CTAID.X ;  /* 0x00000000000579c3 */ /* 0x000e620000002500 */
[----:B------:R-:W2:Y:S01]  /*0030*/  S2R R0, SR_TID.X ;  /* 0x0000000000007919 */ /* 0x000ea20000002100 */
[----:B------:R-:W-:-:S02]  /*0040*/  CS2R R88, SRZ ;  /* 0x0000000000587805 */ /* 0x000fc4000001ff00 */
[----:B------:R-:W-:Y:S02]  /*0050*/  CS2R R86, SRZ ;  /* 0x0000000000567805 */ /* 0x000fe4000001ff00 */
[----:B------:R-:W-:Y:S01]  /*0060*/  CS2R R84, SRZ ;  /* 0x0000000000547805 */ /* 0x000fe2000001ff00 */
[----:B------:R-:W3:Y:S01]  /*0070*/  S2R R3, SR_TID.Y ;  /* 0x0000000000037919 */ /* 0x000ee20000002200 */
[----:B------:R-:W-:Y:S02]  /*0080*/  CS2R R82, SRZ ;  /* 0x0000000000527805 */ /* 0x000fe4000001ff00 */
[----:B------:R-:W-:Y:S01]  /*0090*/  CS2R R80, SRZ ;  /* 0x0000000000507805 */ /* 0x000fe2000001ff00 */
[----:B------:R-:W4:Y:S01]  /*00a0*/  S2UR UR8, SR_CTAID.Y ;  /* 0x00000000000879c3 */ /* 0x000f220000002600 */
[----:B------:R-:W-:Y:S02]  /*00b0*/  CS2R R104, SRZ ;  /* 0x0000000000687805 */ /* 0x000fe4000001ff00 */
[----:B------:R-:W-:-:S02]  /*00c0*/  CS2R R102, SRZ ;  /* 0x0000000000667805 */ /* 0x000fc4000001ff00 */
[----:B------:R-:W-:Y:S02]  /*00d0*/  CS2R R100, SRZ ;  /* 0x0000000000647805 */ /* 0x000fe4000001ff00 */
[----:B------:R-:W-:Y:S02]  /*00e0*/  CS2R R98, SRZ ;  /* 0x0000000000627805 */ /* 0x000fe4000001ff00 */
[----:B------:R-:W-:Y:S02]  /*00f0*/  CS2R R58, SRZ ;  /* 0x00000000003a7805 */ /* 0x000fe4000001ff00 */
[----:B------:R-:W-:Y:S02]  /*0100*/  CS2R R54, SRZ ;  /* 0x0000000000367805 */ /* 0x000fe4000001ff00 */
[----:B------:R-:W-:Y:S02]  /*0110*/  CS2R R60, SRZ ;  /* 0x00000000003c7805 */ /* 0x000fe4000001ff00 */
[----:B------:R-:W-:Y:S01]  /*0120*/  CS2R R52, SRZ ;  /* 0x0000000000347805 */ /* 0x000fe2000001ff00 */
[----:B0-----:R-:W-:Y:S01]  /*0130*/  UISETP.GE.AND UP0, UPT, UR4, 0x1, UPT ;  /* 0x000000010400788c */ /* 0x001fe2000bf06270 */
[----:B------:R-:W-:-:S02]  /*0140*/  CS2R R26, SRZ ;  /* 0x00000000001a7805 */ /* 0x000fc4000001ff00 */
[----:B------:R-:W-:Y:S02]  /*0150*/  CS2R R44, SRZ ;  /* 0x00000000002c7805 */ /* 0x000fe4000001ff00 */
[----:B------:R-:W-:Y:S02]  /*0160*/  CS2R R56, SRZ ;  /* 0x0000000000387805 */ /* 0x000fe4000001ff00 */
[----:B------:R-:W-:Y:S02]  /*0170*/  CS2R R78, SRZ ;  /* 0x00000000004e7805 */ /* 0x000fe4000001ff00 */
[----:B------:R-:W-:Y:S02]  /*0180*/  CS2R R76, SRZ ;  /* 0x00000000004c7805 */ /* 0x000fe4000001ff00 */
[----:B------:R-:W-:Y:S02]  /*0190*/  CS2R R50, SRZ ;  /* 0x0000000000327805 */ /* 0x000fe4000001ff00 */
        /* <DEDUP_REMOVED lines=13> */
[----:B-1----:R-:W-:Y:S01]  /*0270*/  MOV R5, UR5 ;  /* 0x0000000500057c02 */ /* 0x002fe20008000f00 */
[----:B------:R-:W0:Y:S01]  /*0280*/  LDCU.64 UR6, c[0x0][0x358] ;  /* 0x00006b00ff0677ac */ /* 0x000e220008000a00 */
[----:B----4-:R-:W-:Y:S01]  /*0290*/  MOV R6, UR8 ;  /* 0x0000000800067c02 */ /* 0x010fe20008000f00 */
[----:B------:R-:W1:Y:S01]  /*02a0*/  LDCU UR11, c[0x0][0x398] ;  /* 0x00007300ff0b77ac */ /* 0x000e620008000800 */
[----:B--23--:R-:W-:Y:S05]  /*02b0*/  BRA.U !UP0, `(.L_x_10) ;  /* 0x0000009108507547 */ /* 0x00cfea000b800000 */
[----:B------:R-:W2:Y:S01]  /*02c0*/  LDCU UR5, c[0x0][0x3a8] ;  /* 0x00007500ff0577ac */ /* 0x000ea20008000800 */
[----:B------:R-:W-:Y:S01]  /*02d0*/  LEA R3, R3, R0, 0x4 ;  /* 0x0000000003037211 */ /* 0x000fe200078e20ff */
[----:B------:R-:W-:Y:S01]  /*02e0*/  HFMA2 R88, -RZ, RZ, 0, 0 ;  /* 0x00000000ff587431 */ /* 0x000fe200000001ff */
[----:B------:R-:W-:Y:S01]  /*02f0*/  SHF.L.U32 R6, R6, 0x7, RZ ;  /* 0x0000000706067819 */ /* 0x000fe200000006ff */
[----:B------:R-:W3:Y:S01]  /*0300*/  LDCU UR4, c[0x0][0x3a4] ;  /* 0x00007480ff0477ac */ /* 0x000ee20008000800 */
[----:B------:R-:W-:Y:S02]  /*0310*/  SHF.R.U32.HI R2, RZ, 0x7, R3 ;  /* 0x00000007ff027819 */ /* 0x000fe40000011603 */
[----:B------:R-:W-:Y:S01]  /*0320*/  SHF.L.U32 R5, R5, 0x7, RZ ;  /* 0x0000000705057819 */ /* 0x000fe200000006ff */
[----:B------:R-:W4:Y:S01]  /*0330*/  LDCU UR9, c[0x0][0x39c] ;  /* 0x00007380ff0977ac */ /* 0x000f220008000800 */
[----:B------:R-:W-:Y:S02]  /*0340*/  LEA.HI R7, R3, R6, RZ, 0x1c ;  /* 0x0000000603077211 */ /* 0x000fe400078fe0ff */
[C---:B------:R-:W-:Y:S01]  /*0350*/  IADD3 R12, PT, PT, R2.reuse, 0xc, RZ ;  /* 0x0000000c020c7810 */ /* 0x040fe20007ffe0ff */
[----:B------:R-:W0:Y:S01]  /*0360*/  LDCU UR10, c[0x0][0x3a0] ;  /* 0x00007400ff0a77ac */ /* 0x000e220008000800 */
[----:B------:R-:W-:-:S02]  /*0370*/  IADD3 R4, PT, PT, R2, 0x2, RZ ;  /* 0x0000000202047810 */ /* 0x000fc40007ffe0ff */
[C---:B------:R-:W-:Y:S01]  /*0380*/  IADD3 R6, PT, PT, R2.reuse, 0x4, RZ ;  /* 0x0000000402067810 */ /* 0x040fe20007ffe0ff */
[----:B------:R-:W0:Y:S01]  /*0390*/  LDCU UR8, c[0x0][0x398] ;  /* 0x00007300ff0877ac */ /* 0x000e220008000800 */
[C---:B------:R-:W-:Y:S01]  /*03a0*/  IADD3 R8, PT, PT, R2.reuse, 0x6, RZ ;  /* 0x0000000602087810 */ /* 0x040fe20007ffe0ff */
[C-C-:B--2---:R-:W-:Y:S01]  /*03b0*/  IMAD R16, R2.reuse, UR5, R5.reuse ;  /* 0x0000000502107c24 */ /* 0x144fe2000f8e0205 */
[----:B------:R-:W-:Y:S01]  /*03c0*/  IADD3 R10, PT, PT, R2, 0xa, RZ ;  /* 0x0000000a020a7810 */ /* 0x000fe20007ffe0ff */
[--C-:B------:R-:W-:Y:S01]  /*03d0*/  IMAD R4, R4, UR5, R5.reuse ;  /* 0x0000000504047c24 */ /* 0x100fe2000f8e0205 */
[----:B------:R-:W-:Y:S01]  /*03e0*/  IADD3 R14, PT, PT, R2, 0xe, RZ ;  /* 0x0000000e020e7810 */ /* 0x000fe20007ffe0ff */
[--C-:B------:R-:W-:Y:S01]  /*03f0*/  IMAD R6, R6, UR5, R5.reuse ;  /* 0x0000000506067c24 */ /* 0x100fe2000f8e0205 */
[----:B------:R-:W-:Y:S01]  /*0400*/  IADD3 R18, PT, PT, R2, 0x8, RZ ;  /* 0x0000000802127810 */ /* 0x000fe20007ffe0ff */
[--C-:B------:R-:W-:Y:S01]  /*0410*/  IMAD R2, R12, UR5, R5.reuse ;  /* 0x000000050c027c24 */ /* 0x100fe2000f8e0205 */
[----:B------:R-:W-:Y:S01]  /*0420*/  LOP3.LUT R3, R3, 0x7f, RZ, 0xc0, !PT ;  /* 0x0000007f03037812 */ /* 0x000fe200078ec0ff */
[--C-:B------:R-:W-:Y:S01]  /*0430*/  IMAD R8, R8, UR5, R5.reuse ;  /* 0x0000000508087c24 */ /* 0x100fe2000f8e0205 */
[----:B------:R-:W-:Y:S01]  /*0440*/  IADD3 R29, PT, PT, R7, 0x70, RZ ;  /* 0x00000070071d7810 */ /* 0x000fe20007ffe0ff */
[--C-:B------:R-:W-:Y:S01]  /*0450*/  IMAD R10, R10, UR5, R5.reuse ;  /* 0x000000050a0a7c24 */ /* 0x100fe2000f8e0205 */
[C---:B------:R-:W-:Y:S01]  /*0460*/  IADD3 R15, PT, PT, R3.reuse, R16, RZ ;  /* 0x00000010030f7210 */ /* 0x040fe20007ffe0ff */
[--C-:B------:R-:W-:Y:S01]  /*0470*/  IMAD R14, R14, UR5, R5.reuse ;  /* 0x000000050e0e7c24 */ /* 0x100fe2000f8e0205 */
[C---:B------:R-:W-:Y:S01]  /*0480*/  IADD3 R4, PT, PT, R3.reuse, R4, RZ ;  /* 0x0000000403047210 */ /* 0x040fe20007ffe0ff */
[----:B------:R-:W-:Y:S01]  /*0490*/  IMAD R12, R18, UR5, R5 ;  /* 0x00000005120c7c24 */ /* 0x000fe2000f8e0205 */
[----:B------:R-:W-:-:S02]  /*04a0*/  IADD3 R9, PT, PT, R3, R6, RZ ;  /* 0x0000000603097210 */ /* 0x000fc40007ffe0ff */
[C---:B------:R-:W-:Y:S02]  /*04b0*/  IADD3 R11, PT, PT, R3.reuse, R8, RZ ;  /* 0x00000008030b7210 */ /* 0x040fe40007ffe0ff */
[C---:B------:R-:W-:Y:S02]  /*04c0*/  IADD3 R16, PT, PT, R3.reuse, R10, RZ ;  /* 0x0000000a03107210 */ /* 0x040fe40007ffe0ff */
[C---:B------:R-:W-:Y:S02]  /*04d0*/  IADD3 R13, PT, PT, R3.reuse, R2, RZ ;  /* 0x00000002030d7210 */ /* 0x040fe40007ffe0ff */
[C---:B------:R-:W-:Y:S02]  /*04e0*/  IADD3 R14, PT, PT, R3.reuse, R14, RZ ;  /* 0x0000000e030e7210 */ /* 0x040fe40007ffe0ff */
[----:B------:R-:W-:Y:S02]  /*04f0*/  IADD3 R12, PT, PT, R3, R12, RZ ;  /* 0x0000000c030c7210 */ /* 0x000fe40007ffe0ff */
[----:B------:R-:W-:-:S02]  /*0500*/  LOP3.LUT R10, R0, 0xf, RZ, 0xc0, !PT ;  /* 0x0000000f000a7812 */ /* 0x000fc400078ec0ff */
[C---:B------:R-:W-:Y:S02]  /*0510*/  IADD3 R21, PT, PT, R7.reuse, 0x60, RZ ;  /* 0x0000006007157810 */ /* 0x040fe40007ffe0ff */
[C---:B------:R-:W-:Y:S01]  /*0520*/  IADD3 R25, PT, PT, R7.reuse, 0x50, RZ ;  /* 0x0000005007197810 */ /* 0x040fe20007ffe0ff */
[C-C-:B---3--:R-:W-:Y:S01]  /*0530*/  IMAD R17, R7.reuse, UR4, R10.reuse ;  /* 0x0000000407117c24 */ /* 0x148fe2000f8e020a */
[----:B------:R-:W-:Y:S01]  /*0540*/  IADD3 R23, PT, PT, R7, 0x40, RZ ;  /* 0x0000004007177810 */ /* 0x000fe20007ffe0ff */
[--C-:B------:R-:W-:Y:S01]  /*0550*/  IMAD R20, R29, UR4, R10.reuse ;  /* 0x000000041d147c24 */ /* 0x100fe2000f8e020a */
[----:B------:R-:W-:Y:S01]  /*0560*/  IADD3 R5, PT, PT, R7, 0x30, RZ ;  /* 0x0000003007057810 */ /* 0x000fe20007ffe0ff */
[--C-:B------:R-:W-:Y:S01]  /*0570*/  IMAD R21, R21, UR4, R10.reuse ;  /* 0x0000000415157c24 */ /* 0x100fe2000f8e020a */
[----:B------:R-:W-:Y:S01]  /*0580*/  IADD3 R19, PT, PT, R7, 0x20, RZ ;  /* 0x0000002007137810 */ /* 0x000fe20007ffe0ff */
[--C-:B------:R-:W-:Y:S01]  /*0590*/  IMAD R22, R25, UR4, R10.reuse ;  /* 0x0000000419167c24 */ /* 0x100fe2000f8e020a */
[----:B------:R-:W-:Y:S01]  /*05a0*/  IADD3 R3, PT, PT, R7, 0x10, RZ ;  /* 0x0000001007037810 */ /* 0x000fe20007ffe0ff */
[----:B------:R-:W-:-:S02]  /*05b0*/  IMAD R23, R23, UR4, R10 ;  /* 0x0000000417177c24 */ /* 0x000fc4000f8e020a */
[--C-:B------:R-:W-:Y:S02]  /*05c0*/  IMAD R24, R5, UR4, R10.reuse ;  /* 0x0000000405187c24 */ /* 0x100fe4000f8e020a */
[--C-:B------:R-:W-:Y:S02]  /*05d0*/  IMAD R19, R19, UR4, R10.reuse ;  /* 0x0000000413137c24 */ /* 0x100fe4000f8e020a */
[----:B------:R-:W-:Y:S01]  /*05e0*/  IMAD R8, R3, UR4, R10 ;  /* 0x0000000403087c24 */ /* 0x000fe2000f8e020a */
[----:B0---4-:R-:W-:-:S06]  /*05f0*/  UMOV UR4, 0x8 ;  /* 0x0000000800047882 */ /* 0x011fcc0000000000 */
.L_x_11:
[----:B------:R-:W0:Y:S01]  /*0600*/  S2R R3, SR_TID.Y ;  /* 0x0000000000037919 */ /* 0x000e220000002200 */
[C---:B------:R-:W-:Y:S02]  /*0610*/  ISETP.GE.AND P4, PT, R10.reuse, UR10, PT ;  /* 0x0000000a0a007c0c */ /* 0x040fe4000bf86270 */
[----:B------:R-:W-:Y:S01]  /*0620*/  ISETP.GE.AND P1, PT, R10, UR10, PT ;  /* 0x0000000a0a007c0c */ /* 0x000fe2000bf26270 */
[----:B------:R-:W0:Y:S01]  /*0630*/  S2R R0, SR_TID.X ;  /* 0x0000000000007919 */ /* 0x000e220000002100 */
[----:B------:R-:W-:Y:S02]  /*0640*/  ISETP.LT.AND P4, PT, R7, UR8, !P4 ;  /* 0x0000000807007c0c */ /* 0x000fe4000e781270 */
[----:B------:R-:W-:Y:S01]  /*0650*/  MOV R42, RZ ;  /* 0x000000ff002a7202 */ /* 0x000fe20000000f00 */
[----:B------:R-:W2:Y:S10]  /*0660*/  S2R R6, SR_CTAID.Y ;  /* 0x0000000000067919 */ /* 0x000eb40000002600 */
[----:B------:R-:W3:Y:S01]  /*0670*/  @P4 LDC.64 R30, c[0x0][0x380] ;  /* 0x0000e000ff1e4b82 */ /* 0x000ee20000000a00 */
[----:B0-----:R-:W-:-:S04]  /*0680*/  LEA R110, R3, R0, 0x4 ;  /* 0x00000000036e7211 */ /* 0x001fc800078e20ff */
[----:B------:R-:W-:Y:S01]  /*0690*/  SHF.R.U32.HI R109, RZ, 0x4, R110 ;  /* 0x00000004ff6d7819 */ /* 0x000fe2000001166e */
[----:B---3--:R-:W-:-:S03]  /*06a0*/  @P4 IMAD.WIDE R30, R17, 0x4, R30 ;  /* 0x00000004111e4825 */ /* 0x008fc600078e021e */
[----:B--2---:R-:W-:-:S04]  /*06b0*/  LEA R2, R6, R109, 0x7 ;  /* 0x0000006d06027211 */ /* 0x004fc800078e38ff */
[C---:B------:R-:W-:Y:S02]  /*06c0*/  IADD3 R5, PT, PT, R2.reuse, 0x10, RZ ;  /* 0x0000001002057810 */ /* 0x040fe40007ffe0ff */
[C---:B------:R-:W-:Y:S02]  /*06d0*/  IADD3 R25, PT, PT, R2.reuse, 0x30, RZ ;  /* 0x0000003002197810 */ /* 0x040fe40007ffe0ff */
[----:B------:R-:W-:Y:S02]  /*06e0*/  ISETP.GE.OR P0, PT, R5, UR8, P1 ;  /* 0x0000000805007c0c */ /* 0x000fe40008f06670 */
[----:B------:R-:W-:Y:S02]  /*06f0*/  IADD3 R5, PT, PT, R2, 0x20, RZ ;  /* 0x0000002002057810 */ /* 0x000fe40007ffe0ff */
[----:B------:R-:W-:Y:S02]  /*0700*/  ISETP.GE.OR P3, PT, R25, UR8, P1 ;  /* 0x0000000819007c0c */ /* 0x000fe40008f66670 */
[----:B------:R-:W-:-:S02]  /*0710*/  ISETP.GE.OR P6, PT, R5, UR8, P1 ;  /* 0x0000000805007c0c */ /* 0x000fc40008fc6670 */
[----:B------:R-:W0:Y:S01]  /*0720*/  S2R R5, SR_CTAID.X ;  /* 0x0000000000057919 */ /* 0x000e220000002500 */
[C---:B------:R-:W-:Y:S02]  /*0730*/  IADD3 R25, PT, PT, R2.reuse, 0x40, RZ ;  /* 0x0000004002197810 */ /* 0x040fe40007ffe0ff */
[----:B------:R-:W-:Y:S02]  /*0740*/  IADD3 R32, PT, PT, R2, 0x50, RZ ;  /* 0x0000005002207810 */ /* 0x000fe40007ffe0ff */
[----:B------:R-:W2:Y:S01]  /*0750*/  @!P0 LDC.64 R28, c[0x0][0x380] ;  /* 0x0000e000ff1c8b82 */ /* 0x000ea20000000a00 */
[----:B------:R-:W-:Y:S02]  /*0760*/  ISETP.GE.OR P2, PT, R25, UR8, P1 ;  /* 0x0000000819007c0c */ /* 0x000fe40008f46670 */
[----:B------:R-:W-:Y:S02]  /*0770*/  MOV R25, RZ ;  /* 0x000000ff00197202 */ /* 0x000fe40000000f00 */
[----:B------:R-:W-:-:S02]  /*0780*/  ISETP.GE.OR P5, PT, R32, UR8, P1 ;  /* 0x0000000820007c0c */ /* 0x000fc40008fa6670 */
[----:B------:R-:W-:Y:S01]  /*0790*/  IADD3 R33, PT, PT, R2, 0x60, RZ ;  /* 0x0000006002217810 */ /* 0x000fe20007ffe0ff */
[----:B------:R-:W3:Y:S01]  /*07a0*/  @!P6 LDC.64 R40, c[0x0][0x380] ;  /* 0x0000e000ff28eb82 */ /* 0x000ee20000000a00 */
[----:B------:R-:W-:Y:S01]  /*07b0*/  LOP3.LUT R32, R110, 0x7f, RZ, 0xc0, !PT ;  /* 0x0000007f6e207812 */ /* 0x000fe200078ec0ff */
[----:B------:R4:W5:Y:S01]  /*07c0*/  @P4 LDG.E.CONSTANT R25, desc[UR6][R30.64] ;  /* 0x000000061e194981 */ /* 0x000962000c1e9900 */
[----:B------:R-:W-:-:S05]  /*07d0*/  ISETP.GE.OR P4, PT, R33, UR8, P1 ;  /* 0x0000000821007c0c */ /* 0x000fca0008f86670 */
[----:B------:R-:W1:Y:S01]  /*07e0*/  @!P3 LDC.64 R38, c[0x0][0x380] ;  /* 0x0000e000ff26bb82 */ /* 0x000e620000000a00 */
[----:B--2---:R-:W-:-:S07]  /*07f0*/  @!P0 IMAD.WIDE R28, R8, 0x4, R28 ;  /* 0x00000004081c8825 */ /* 0x004fce00078e021c */
[----:B------:R-:W2:Y:S01]  /*0800*/  @!P2 LDC.64 R36, c[0x0][0x380] ;  /* 0x0000e000ff24ab82 */ /* 0x000ea20000000a00 */
[----:B0-----:R-:W-:Y:S02]  /*0810*/  LEA R33, R5, R32, 0x7 ;  /* 0x0000002005217211 */ /* 0x001fe400078e38ff */
[----:B------:R-:W-:Y:S01]  /*0820*/  IADD3 R32, PT, PT, R2, 0x70, RZ ;  /* 0x0000007002207810 */ /* 0x000fe20007ffe0ff */
[----:B------:R0:W5:Y:S01]  /*0830*/  @!P0 LDG.E.CONSTANT R42, desc[UR6][R28.64] ;  /* 0x000000061c2a8981 */ /* 0x000162000c1e9900 */
[----:B------:R-:W-:Y:S01]  /*0840*/  MOV R2, RZ ;  /* 0x000000ff00027202 */ /* 0x000fe20000000f00 */
[----:B---3--:R-:W-:Y:S01]  /*0850*/  @!P6 IMAD.WIDE R40, R19, 0x4, R40 ;  /* 0x000000041328e825 */ /* 0x008fe200078e0228 */
[----:B------:R-:W-:Y:S01]  /*0860*/  ISETP.GE.AND P0, PT, R33, UR9, PT ;  /* 0x0000000921007c0c */ /* 0x000fe2000bf06270 */
[----:B------:R-:W3:Y:S01]  /*0870*/  @!P5 LDC.64 R34, c[0x0][0x380] ;  /* 0x0000e000ff22db82 */ /* 0x000ee20000000a00 */
[----:B----4-:R-:W-:Y:S02]  /*0880*/  IADD3 R30, PT, PT, R18, -0x8, RZ ;  /* 0xfffffff8121e7810 */ /* 0x010fe40007ffe0ff */
[----:B------:R4:W5:Y:S01]  /*0890*/  @!P6 LDG.E.CONSTANT R2, desc[UR6][R40.64] ;  /* 0x000000062802e981 */ /* 0x000962000c1e9900 */
[----:B------:R-:W-:-:S02]  /*08a0*/  ISETP.GE.OR P1, PT, R32, UR8, P1 ;  /* 0x0000000820007c0c */ /* 0x000fc40008f26670 */
[----:B------:R-:W-:Y:S02]  /*08b0*/  ISETP.GE.OR P6, PT, R30, UR10, P0 ;  /* 0x0000000a1e007c0c */ /* 0x000fe400087c6670 */
[----:B------:R-:W4:Y:S09]  /*08c0*/  @!P4 LDC.64 R32, c[0x0][0x380] ;  /* 0x0000e000ff20cb82 */ /* 0x000f320000000a00 */
[----:B------:R-:W4:Y:S08]  /*08d0*/  @!P1 LDC.64 R30, c[0x0][0x380] ;  /* 0x0000e000ff1e9b82 */ /* 0x000f300000000a00 */
[----:B0-----:R-:W0:Y:S01]  /*08e0*/  @!P6 LDC.64 R28, c[0x0][0x388] ;  /* 0x0000e200ff1ceb82 */ /* 0x001e220000000a00 */
[----:B------:R-:W-:Y:S01]  /*08f0*/  CS2R R112, SRZ ;  /* 0x0000000000707805 */ /* 0x000fe2000001ff00 */
[----:B-1----:R-:W-:Y:S01]  /*0900*/  @!P3 IMAD.WIDE R38, R24, 0x4, R38 ;  /* 0x000000041826b825 */ /* 0x002fe200078e0226 */
[----:B------:R-:W-:-:S02]  /*0910*/  IADD3 R43, PT, PT, R18, -0x6, RZ ;  /* 0xfffffffa122b7810 */ /* 0x000fc40007ffe0ff */
[----:B------:R-:W-:Y:S02]  /*0920*/  CS2R R106, SRZ ;  /* 0x00000000006a7805 */ /* 0x000fe4000001ff00 */
[----:B------:R-:W-:Y:S01]  /*0930*/  MOV R111, RZ ;  /* 0x000000ff006f7202 */ /* 0x000fe20000000f00 */
[----:B------:R1:W5:Y:S01]  /*0940*/  @!P3 LDG.E.CONSTANT R113, desc[UR6][R38.64] ;  /* 0x000000062671b981 */ /* 0x000362000c1e9900 */
[----:B------:R-:W-:Y:S01]  /*0950*/  ISETP.GE.OR P3, PT, R43, UR10, P0 ;  /* 0x0000000a2b007c0c */ /* 0x000fe20008766670 */
[----:B--2---:R-:W-:Y:S01]  /*0960*/  @!P2 IMAD.WIDE R36, R23, 0x4, R36 ;  /* 0x000000041724a825 */ /* 0x004fe200078e0224 */
[----:B------:R-:W-:Y:S02]  /*0970*/  MOV R108, RZ ;  /* 0x000000ff006c7202 */ /* 0x000fe40000000f00 */
[----:B------:R-:W-:Y:S01]  /*0980*/  MOV R43, RZ ;  /* 0x000000ff002b7202 */ /* 0x000fe20000000f00 */
[----:B---3--:R-:W-:Y:S01]  /*0990*/  @!P5 IMAD.WIDE R34, R22, 0x4, R34 ;  /* 0x000000041622d825 */ /* 0x008fe200078e0222 */
[C---:B----4-:R-:W-:Y:S01]  /*09a0*/  IADD3 R40, PT, PT, R18.reuse, -0x4, RZ ;  /* 0xfffffffc12287810 */ /* 0x050fe20007ffe0ff */
[----:B------:R2:W3:Y:S02]  /*09b0*/  @!P2 LDG.E.CONSTANT R112, desc[UR6][R36.64] ;  /* 0x000000062470a981 */ /* 0x0004e4000c1e9900 */
[----:B------:R-:W-:Y:S01]  /*09c0*/  @!P4 IMAD.WIDE R32, R21, 0x4, R32 ;  /* 0x000000041520c825 */ /* 0x000fe200078e0220 */
[----:B------:R-:W-:Y:S01]  /*09d0*/  IADD3 R41, PT, PT, R18, -0x2, RZ ;  /* 0xfffffffe12297810 */ /* 0x000fe20007ffe0ff */
[----:B------:R4:W3:Y:S02]  /*09e0*/  @!P5 LDG.E.CONSTANT R111, desc[UR6][R34.64] ;  /* 0x00000006226fd981 */ /* 0x0008e4000c1e9900 */
[----:B------:R-:W-:Y:S01]  /*09f0*/  @!P1 IMAD.WIDE R30, R20, 0x4, R30 ;  /* 0x00000004141e9825 */ /* 0x000fe200078e021e */
[C---:B-1----:R-:W-:Y:S01]  /*0a00*/  IADD3 R38, PT, PT, R18.reuse, 0x2, RZ ;  /* 0x0000000212267810 */ /* 0x042fe20007ffe0ff */
[----:B------:R1:W3:Y:S02]  /*0a10*/  @!P4 LDG.E.CONSTANT R108, desc[UR6][R32.64] ;  /* 0x00000006206cc981 */ /* 0x0002e4000c1e9900 */
[----:B0-----:R-:W-:Y:S01]  /*0a20*/  @!P6 IMAD.WIDE R114, R15, 0x4, R28 ;  /* 0x000000040f72e825 */ /* 0x001fe200078e021c */
[C---:B------:R-:W-:Y:S01]  /*0a30*/  IADD3 R28, PT, PT, R18.reuse, 0x4, RZ ;  /* 0x00000004121c7810 */ /* 0x040fe20007ffe0ff */
[----:B------:R0:W3:Y:S01]  /*0a40*/  @!P1 LDG.E.CONSTANT R107, desc[UR6][R30.64] ;  /* 0x000000061e6b9981 */ /* 0x0000e2000c1e9900 */
[----:B------:R-:W-:-:S02]  /*0a50*/  IADD3 R29, PT, PT, R18, 0x6, RZ ;  /* 0x00000006121d7810 */ /* 0x000fc40007ffe0ff */
[----:B------:R-:W-:Y:S01]  /*0a60*/  ISETP.GE.OR P2, PT, R40, UR10, P0 ;  /* 0x0000000a28007c0c */ /* 0x000fe20008746670 */
[----:B------:R0:W3:Y:S01]  /*0a70*/  @!P6 LDG.E.CONSTANT R43, desc[UR6][R114.64] ;  /* 0x00000006722be981 */ /* 0x0000e2000c1e9900 */
[----:B------:R-:W-:Y:S02]  /*0a80*/  ISETP.GE.OR P5, PT, R41, UR10, P0 ;  /* 0x0000000a29007c0c */ /* 0x000fe400087a6670 */
[----:B------:R-:W-:Y:S01]  /*0a90*/  ISETP.GE.OR P4, PT, R18, UR10, P0 ;  /* 0x0000000a12007c0c */ /* 0x000fe20008786670 */
[----:B------:R-:W0:Y:S01]  /*0aa0*/  @!P3 LDC.64 R40, c[0x0][0x388] ;  /* 0x0000e200ff28bb82 */ /* 0x000e220000000a00 */
[----:B------:R-:W-:Y:S02]  /*0ab0*/  ISETP.GE.OR P1, PT, R38, UR10, P0 ;  /* 0x0000000a26007c0c */ /* 0x000fe40008726670 */
[----:B------:R-:W-:Y:S02]  /*0ac0*/  ISETP.GE.OR P6, PT, R28, UR10, P0 ;  /* 0x0000000a1c007c0c */ /* 0x000fe400087c6670 */
[----:B------:R-:W-:-:S03]  /*0ad0*/  ISETP.GE.OR P0, PT, R29, UR10, P0 ;  /* 0x0000000a1d007c0c */ /* 0x000fc60008706670 */
[----:B------:R-:W0:Y:S08]  /*0ae0*/  @!P2 LDC.64 R38, c[0x0][0x388] ;  /* 0x0000e200ff26ab82 */ /* 0x000e300000000a00 */
[----:B--2---:R-:W2:Y:S08]  /*0af0*/  @!P5 LDC.64 R36, c[0x0][0x388] ;  /* 0x0000e200ff24db82 */ /* 0x004eb00000000a00 */
[----:B----4-:R-:W4:Y:S08]  /*0b00*/  @!P4 LDC.64 R34, c[0x0][0x388] ;  /* 0x0000e200ff22cb82 */ /* 0x010f300000000a00 */
[----:B-1----:R-:W1:Y:S08]  /*0b10*/  @!P1 LDC.64 R32, c[0x0][0x388] ;  /* 0x0000e200ff209b82 */ /* 0x002e700000000a00 */
[----:B0-----:R-:W0:Y:S08]  /*0b20*/  @!P6 LDC.64 R30, c[0x0][0x388] ;  /* 0x0000e200ff1eeb82 */ /* 0x001e300000000a00 */
[----:B------:R-:W0:Y:S01]  /*0b30*/  @!P0 LDC.64 R28, c[0x0][0x388] ;  /* 0x0000e200ff1c8b82 */ /* 0x000e220000000a00 */
[----:B------:R-:W-:-:S02]  /*0b40*/  CS2R R114, SRZ ;  /* 0x0000000000727805 */ /* 0x000fc4000001ff00 */
[----:B------:R-:W-:Y:S02]  /*0b50*/  CS2R R116, SRZ ;  /* 0x0000000000747805 */ /* 0x000fe4000001ff00 */
[----:B------:R-:W-:Y:S01]  /*0b60*/  CS2R R118, SRZ ;  /* 0x0000000000767805 */ /* 0x000fe2000001ff00 */
[----:B------:R-:W-:-:S04]  /*0b70*/  @!P3 IMAD.WIDE R40, R4, 0x4, R40 ;  /* 0x000000040428b825 */ /* 0x000fc800078e0228 */
[----:B------:R-:W-:Y:S01]  /*0b80*/  @!P2 IMAD.WIDE R38, R9, 0x4, R38 ;  /* 0x000000040926a825 */ /* 0x000fe200078e0226 */
[----:B------:R-:W3:Y:S03]  /*0b90*/  @!P3 LDG.E.CONSTANT R106, desc[UR6][R40.64] ;  /* 0x00000006286ab981 */ /* 0x000ee6000c1e9900 */
[----:B--2---:R-:W-:Y:S01]  /*0ba0*/  @!P5 IMAD.WIDE R36, R11, 0x4, R36 ;  /* 0x000000040b24d825 */ /* 0x004fe200078e0224 */
[----:B------:R-:W2:Y:S03]  /*0bb0*/  @!P2 LDG.E.CONSTANT R115, desc[UR6][R38.64] ;  /* 0x000000062673a981 */ /* 0x000ea6000c1e9900 */
[----:B----4-:R-:W-:Y:S01]  /*0bc0*/  @!P4 IMAD.WIDE R34, R12, 0x4, R34 ;  /* 0x000000040c22c825 */ /* 0x010fe200078e0222 */
[----:B------:R4:W2:Y:S03]  /*0bd0*/  @!P5 LDG.E.CONSTANT R114, desc[UR6][R36.64] ;  /* 0x000000062472d981 */ /* 0x0008a6000c1e9900 */
[----:B-1----:R-:W-:Y:S01]  /*0be0*/  @!P1 IMAD.WIDE R32, R16, 0x4, R32 ;  /* 0x0000000410209825 */ /* 0x002fe200078e0220 */
[----:B------:R1:W2:Y:S03]  /*0bf0*/  @!P4 LDG.E.CONSTANT R116, desc[UR6][R34.64] ;  /* 0x000000062274c981 */ /* 0x0002a6000c1e9900 */
[----:B0-----:R-:W-:Y:S01]  /*0c00*/  @!P6 IMAD.WIDE R30, R13, 0x4, R30 ;  /* 0x000000040d1ee825 */ /* 0x001fe200078e021e */
[----:B------:R0:W2:Y:S03]  /*0c10*/  @!P1 LDG.E.CONSTANT R119, desc[UR6][R32.64] ;  /* 0x0000000620779981 */ /* 0x0000a6000c1e9900 */
[----:B------:R-:W-:Y:S01]  /*0c20*/  @!P0 IMAD.WIDE R28, R14, 0x4, R28 ;  /* 0x000000040e1c8825 */ /* 0x000fe200078e021c */
[----:B------:R-:W2:Y:S04]  /*0c30*/  @!P6 LDG.E.CONSTANT R117, desc[UR6][R30.64] ;  /* 0x000000061e75e981 */ /* 0x000ea8000c1e9900 */
[----:B------:R0:W2:Y:S01]  /*0c40*/  @!P0 LDG.E.CONSTANT R118, desc[UR6][R28.64] ;  /* 0x000000061c768981 */ /* 0x0000a2000c1e9900 */
[----:B----4-:R-:W4:Y:S01]  /*0c50*/  S2R R37, SR_CgaCtaId ;  /* 0x0000000000257919 */ /* 0x010f220000008800 */
[----:B-1----:R-:W-:-:S02]  /*0c60*/  MOV R34, 0x400 ;  /* 0x0000040000227802 */ /* 0x002fc40000000f00 */
[----:B------:R-:W-:Y:S02]  /*0c70*/  SHF.L.U32 R35, R110, 0x2, RZ ;  /* 0x000000026e237819 */ /* 0x000fe400000006ff */
[----:B------:R-:W-:Y:S02]  /*0c80*/  LOP3.LUT R39, R0, 0xf, RZ, 0xc0, !PT ;  /* 0x0000000f00277812 */ /* 0x000fe400078ec0ff */
[--C-:B0-----:R-:W-:Y:S02]  /*0c90*/  SHF.R.U32.HI R32, RZ, 0x2, R110.reuse ;  /* 0x00000002ff207819 */ /* 0x101fe4000001166e */
[----:B------:R-:W-:Y:S02]  /*0ca0*/  LOP3.LUT R35, R35, 0x1fc, RZ, 0xc0, !PT ;  /* 0x000001fc23237812 */ /* 0x000fe400078ec0ff */
[----:B------:R-:W-:Y:S02]  /*0cb0*/  SHF.R.U32.HI R28, RZ, 0x7, R110 ;  /* 0x00000007ff1c7819 */ /* 0x000fe4000001166e */
[----:B------:R-:W-:-:S02]  /*0cc0*/  LOP3.LUT R29, R32, 0x1ffc, RZ, 0xc0, !PT ;  /* 0x00001ffc201d7812 */ /* 0x000fc400078ec0ff */
[----:B----4-:R-:W-:Y:S02]  /*0cd0*/  LEA R36, R37, R34, 0x18 ;  /* 0x0000002225247211 */ /* 0x010fe400078ec0ff */
[----:B------:R-:W-:-:S04]  /*0ce0*/  IADD3 R34, PT, PT, R34, 0x2100, RZ ;  /* 0x0000210022227810 */ /* 0x000fc80007ffe0ff */
[----:B------:R-:W-:Y:S01]  /*0cf0*/  LEA R37, R37, R34, 0x18 ;  /* 0x0000002225257211 */ /* 0x000fe200078ec0ff */
[----:B------:R-:W-:-:S03]  /*0d00*/  IMAD R34, R39, 0x210, R36 ;  /* 0x0000021027227824 */ /* 0x000fc600078e0224 */
[----:B------:R-:W-:Y:S02]  /*0d10*/  IADD3 R35, PT, PT, R35, R37, RZ ;  /* 0x0000002523237210 */ /* 0x000fe40007ffe0ff */
[----:B------:R-:W-:Y:S02]  /*0d20*/  LEA R109, R109, R34, 0x2 ;  /* 0x000000226d6d7211 */ /* 0x000fe400078e10ff */
[----:B------:R-:W-:Y:S01]  /*0d30*/  IADD3 R34, PT, PT, R34, R29, RZ ;  /* 0x0000001d22227210 */ /* 0x000fe20007ffe0ff */
[----:B------:R-:W-:Y:S02]  /*0d40*/  IMAD R28, R28, 0x210, R35 ;  /* 0x000002101c1c7824 */ /* 0x000fe400078e0223 */
[----:B-----5:R0:W-:Y:S04]  /*0d50*/  STS [R109], R25 ;  /* 0x000000196d007388 */ /* 0x0201e80000000800 */
[----:B------:R-:W-:Y:S04]  /*0d60*/  STS [R109+0x40], R42 ;  /* 0x0000402a6d007388 */ /* 0x000fe80000000800 */
[----:B------:R1:W-:Y:S01]  /*0d70*/  STS [R109+0x80], R2 ;  /* 0x000080026d007388 */ /* 0x0003e20000000800 */
[----:B0-----:R-:W-:-:S03]  /*0d80*/  LEA R25, R0, R37, 0x5 ;  /* 0x0000002500197211 */ /* 0x001fc600078e28ff */
[----:B------:R-:W-:Y:S04]  /*0d90*/  STS [R109+0xc0], R113 ;  /* 0x0000c0716d007388 */ /* 0x000fe80000000800 */
[----:B---3--:R-:W-:Y:S04]  /*0da0*/  STS [R109+0x100], R112 ;  /* 0x000100706d007388 */ /* 0x008fe80000000800 */
[----:B------:R-:W-:Y:S04]  /*0db0*/  STS [R109+0x140], R111 ;  /* 0x0001406f6d007388 */ /* 0x000fe80000000800 */
[----:B------:R-:W-:Y:S04]  /*0dc0*/  STS [R109+0x180], R108 ;  /* 0x0001806c6d007388 */ /* 0x000fe80000000800 */
[----:B------:R-:W-:Y:S04]  /*0dd0*/  STS [R34+0x1c0], R107 ;  /* 0x0001c06b22007388 */ /* 0x000fe80000000800 */
[----:B------:R-:W-:Y:S01]  /*0de0*/  STS [R28], R43 ;  /* 0x0000002b1c007388 */ /* 0x000fe20000000800 */
[----:B-1----:R-:W-:-:S03]  /*0df0*/  LEA R2, R3, R36, 0x5 ;  /* 0x0000002403027211 */ /* 0x002fc600078e28ff */
[----:B------:R-:W-:Y:S04]  /*0e00*/  STS [R28+0x420], R106 ;  /* 0x0004206a1c007388 */ /* 0x000fe80000000800 */
[----:B--2---:R-:W-:Y:S04]  /*0e10*/  STS [R28+0x840], R115 ;  /* 0x000840731c007388 */ /* 0x004fe80000000800 */
[----:B------:R-:W-:Y:S04]  /*0e20*/  STS [R28+0xc60], R114 ;  /* 0x000c60721c007388 */ /* 0x000fe80000000800 */
[----:B------:R-:W-:Y:S04]  /*0e30*/  STS [R28+0x1080], R116 ;  /* 0x001080741c007388 */ /* 0x000fe80000000800 */
[----:B------:R-:W-:Y:S04]  /*0e40*/  STS [R28+0x14a0], R119 ;  /* 0x0014a0771c007388 */ /* 0x000fe80000000800 */
[----:B------:R-:W-:Y:S04]  /*0e50*/  STS [R28+0x18c0], R117 ;  /* 0x0018c0751c007388 */ /* 0x000fe80000000800 */
[----:B------:R-:W-:Y:S01]  /*0e60*/  STS [R28+0x1ce0], R118 ;  /* 0x001ce0761c007388 */ /* 0x000fe20000000800 */
[----:B------:R-:W-:Y:S06]  /*0e70*/  BAR.SYNC.DEFER_BLOCKING 0x0 ;  /* 0x0000000000007b1d */ /* 0x000fec0000010000 */
[----:B------:R-:W-:Y:S04]  /*0e80*/  LDS.128 R40, [R2] ;  /* 0x0000000002287984 */ /* 0x000fe80000000c00 */
[----:B------:R-:W0:Y:S04]  /*0e90*/  LDS.128 R32, [R25] ;  /* 0x0000000019207984 */ /* 0x000e280000000c00 */
[----:B------:R-:W1:Y:S01]  /*0ea0*/  LDS.128 R36, [R25+0x10] ;  /* 0x0000100019247984 */ /* 0x000e620000000c00 */
[C---:B0-----:R-:W-:Y:S01]  /*0eb0*/  FMUL R29, R40.reuse, R32 ;  /* 0x00000020281d7220 */ /* 0x041fe20000400000 */
[CC--:B------:R-:W-:Y:S01]  /*0ec0*/  FMUL R30, R40.reuse, R33.reuse ;  /* 0x00000021281e7220 */ /* 0x0c0fe20000400000 */
[----:B------:R-:W-:Y:S01]  /*0ed0*/  FMUL R31, R40, R34 ;  /* 0x00000022281f7220 */ /* 0x000fe20000400000 */
[----:B------:R-:W-:Y:S01]  /*0ee0*/  FMUL R28, R41, R33 ;  /* 0x00000021291c7220 */ /* 0x000fe20000400000 */
[----:B------:R-:W-:Y:S01]  /*0ef0*/  FADD R68, R29, R68 ;  /* 0x000000441d447221 */ /* 0x000fe20000000000 */
[----:B------:R-:W-:Y:S01]  /*0f00*/  FADD R69, R30, R69 ;  /* 0x000000451e457221 */ /* 0x000fe20000000000 */
[----:B------:R-:W-:Y:S01]  /*0f10*/  FADD R70, R31, R70 ;  /* 0x000000461f467221 */ /* 0x000fe20000000000 */
[C---:B------:R-:W-:Y:S01]  /*0f20*/  FMUL R29, R41.reuse, R32 ;  /* 0x00000020291d7220 */ /* 0x040fe20000400000 */
[C---:B------:R-:W-:Y:S01]  /*0f30*/  FMUL R31, R41.reuse, R34 ;  /* 0x00000022291f7220 */ /* 0x040fe20000400000 */
[----:B------:R-:W-:Y:S01]  /*0f40*/  FMUL R30, R41, R35 ;  /* 0x00000023291e7220 */ /* 0x000fe20000400000 */
[----:B------:R-:W-:Y:S01]  /*0f50*/  FADD R73, R28, R73 ;  /* 0x000000491c497221 */ /* 0x000fe20000000000 */
[----:B------:R-:W-:Y:S01]  /*0f60*/  FADD R72, R29, R72 ;  /* 0x000000481d487221 */ /* 0x000fe20000000000 */
[----:B------:R-:W-:Y:S01]  /*0f70*/  FADD R74, R31, R74 ;  /* 0x0000004a1f4a7221 */ /* 0x000fe20000000000 */
[----:B------:R-:W-:Y:S01]  /*0f80*/  FADD R75, R30, R75 ;  /* 0x0000004b1e4b7221 */ /* 0x000fe20000000000 */
[C---:B------:R-:W-:Y:S01]  /*0f90*/  FMUL R29, R42.reuse, R32 ;  /* 0x000000202a1d7220 */ /* 0x040fe20000400000 */
[C---:B------:R-:W-:Y:S01]  /*0fa0*/  FMUL R28, R42.reuse, R33 ;  /* 0x000000212a1c7220 */ /* 0x040fe20000400000 */
[C---:B------:R-:W-:Y:S01]  /*0fb0*/  FMUL R31, R42.reuse, R34 ;  /* 0x000000222a1f7220 */ /* 0x040fe20000400000 */
[----:B------:R-:W-:Y:S01]  /*0fc0*/  FMUL R30, R42, R35 ;  /* 0x000000232a1e7220 */ /* 0x000fe20000400000 */
[----:B------:R-:W-:Y:S01]  /*0fd0*/  FADD R76, R29, R76 ;  /* 0x0000004c1d4c7221 */ /* 0x000fe20000000000 */
[----:B------:R-:W-:Y:S01]  /*0fe0*/  FADD R77, R28, R77 ;  /* 0x0000004d1c4d7221 */ /* 0x000fe20000000000 */
[----:B------:R-:W-:Y:S01]  /*0ff0*/  FADD R78, R31, R78 ;  /* 0x0000004e1f4e7221 */ /* 0x000fe20000000000 */
[----:B------:R-:W-:-:S02]  /*1000*/  FADD R79, R30, R79 ;  /* 0x0000004f1e4f7221 */ /* 0x000fc40000000000 */
[----:B------:R-:W0:Y:S01]  /*1010*/  LDS.128 R28, [R2+0x10] ;  /* 0x00001000021c7984 */ /* 0x000e220000000c00 */
[----:B------:R-:W-:Y:S01]  /*1020*/  FMUL R106, R40, R35 ;  /* 0x00000023286a7220 */ /* 0x000fe20000400000 */
[C---:B------:R-:W-:Y:S01]  /*1030*/  FMUL R107, R43.reuse, R33 ;  /* 0x000000212b6b7220 */ /* 0x040fe20000400000 */
[C---:B------:R-:W-:Y:S02]  /*1040*/  FMUL R109, R43.reuse, R35 ;  /* 0x000000232b6d7220 */ /* 0x040fe40000400000 */
[----:B------:R-:W-:Y:S01]  /*1050*/  FADD R71, R106, R71 ;  /* 0x000000476a477221 */ /* 0x000fe20000000000 */
[----:B------:R-:W-:Y:S01]  /*1060*/  FMUL R106, R43, R32 ;  /* 0x000000202b6a7220 */ /* 0x000fe20000400000 */
[----:B------:R-:W-:Y:S01]  /*1070*/  FADD R44, R107, R44 ;  /* 0x0000002c6b2c7221 */ /* 0x000fe20000000000 */
[----:B------:R-:W-:Y:S01]  /*1080*/  FADD R26, R109, R26 ;  /* 0x0000001a6d1a7221 */ /* 0x000fe20000000000 */
[----:B-1----:R-:W-:Y:S01]  /*1090*/  FMUL R107, R40, R37 ;  /* 0x00000025286b7220 */ /* 0x002fe20000400000 */
[----:B------:R-:W-:Y:S01]  /*10a0*/  FADD R45, R106, R45 ;  /* 0x0000002d6a2d7221 */ /* 0x000fe20000000000 */
[C---:B------:R-:W-:Y:S01]  /*10b0*/  FMUL R106, R40.reuse, R36 ;  /* 0x00000024286a7220 */ /* 0x040fe20000400000 */
[C---:B------:R-:W-:Y:S01]  /*10c0*/  FMUL R109, R40.reuse, R38 ;  /* 0x00000026286d7220 */ /* 0x040fe20000400000 */
[----:B------:R-:W-:Y:S01]  /*10d0*/  FMUL R108, R43, R34 ;  /* 0x000000222b6c7220 */ /* 0x000fe20000400000 */
        /* <DEDUP_REMOVED lines=9> */
[C---:B------:R-:W-:Y:S01]  /*1170*/  FMUL R41, R42.reuse, R36 ;  /* 0x000000242a297220 */ /* 0x040fe20000400000 */
[C---:B------:R-:W-:Y:S01]  /*1180*/  FMUL R110, R42.reuse, R37 ;  /* 0x000000252a6e7220 */ /* 0x040fe20000400000 */
[----:B------:R-:W-:-:S02]  /*1190*/  FMUL R112, R42, R38 ;  /* 0x000000262a707220 */ /* 0x000fc40000400000 */
[----:B------:R-:W-:Y:S01]  /*11a0*/  FADD R56, R41, R56 ;  /* 0x0000003829387221 */ /* 0x000fe20000000000 */
[----:B------:R-:W-:Y:S01]  /*11b0*/  FADD R46, R109, R46 ;  /* 0x0000002e6d2e7221 */ /* 0x000fe20000000000 */
[----:B------:R-:W-:Y:S01]  /*11c0*/  FADD R51, R40, R51 ;  /* 0x0000003328337221 */ /* 0x000fe20000000000 */
[----:B------:R-:W-:Y:S01]  /*11d0*/  FMUL R109, R42, R39 ;  /* 0x000000272a6d7220 */ /* 0x000fe20000400000 */
[----:B------:R-:W-:Y:S01]  /*11e0*/  FADD R61, R110, R61 ;  /* 0x0000003d6e3d7221 */ /* 0x000fe20000000000 */
[----:B------:R-:W-:Y:S01]  /*11f0*/  FADD R53, R112, R53 ;  /* 0x0000003570357221 */ /* 0x000fe20000000000 */
[C---:B------:R-:W-:Y:S01]  /*1200*/  FMUL R111, R43.reuse, R36 ;  /* 0x000000242b6f7220 */ /* 0x040fe20000400000 */
[C---:B------:R-:W-:Y:S01]  /*1210*/  FMUL R113, R43.reuse, R37 ;  /* 0x000000252b717220 */ /* 0x040fe20000400000 */
[----:B------:R-:W-:Y:S01]  /*1220*/  FMUL R42, R43, R38 ;  /* 0x000000262b2a7220 */ /* 0x000fe20000400000 */
[-C--:B0-----:R-:W-:Y:S01]  /*1230*/  FMUL R41, R28, R32.reuse ;  /* 0x000000201c297220 */ /* 0x081fe20000400000 */
[-C--:B------:R-:W-:Y:S01]  /*1240*/  FMUL R120, R29, R32.reuse ;  /* 0x000000201d787220 */ /* 0x080fe20000400000 */
[-C--:B------:R-:W-:Y:S01]  /*1250*/  FMUL R116, R30, R32.reuse ;  /* 0x000000201e747220 */ /* 0x080fe20000400000 */
[----:B------:R-:W-:Y:S01]  /*1260*/  FMUL R121, R31, R32 ;  /* 0x000000201f797220 */ /* 0x000fe20000400000 */
[-C--:B------:R-:W-:Y:S01]  /*1270*/  FMUL R40, R28, R33.reuse ;  /* 0x000000211c287220 */ /* 0x080fe20000400000 */
        /* <DEDUP_REMOVED lines=11> */
[----:B------:R-:W-:Y:S01]  /*1330*/  FADD R80, R41, R80 ;  /* 0x0000005029507221 */ /* 0x000fe20000000000 */
[----:B------:R-:W-:Y:S01]  /*1340*/  FMUL R43, R43, R39 ;  /* 0x000000272b2b7220 */ /* 0x000fe20000400000 */
[C---:B------:R-:W-:Y:S01]  /*1350*/  FMUL R41, R28.reuse, R36 ;  /* 0x000000241c297220 */ /* 0x040fe20000400000 */
[CC--:B------:R-:W-:Y:S01]  /*1360*/  FMUL R34, R28.reuse, R37.reuse ;  /* 0x000000251c227220 */ /* 0x0c0fe20000400000 */
[----:B------:R-:W-:Y:S01]  /*1370*/  FMUL R35, R28, R38 ;  /* 0x000000261c237220 */ /* 0x000fe20000400000 */
[----:B------:R-:W-:Y:S01]  /*1380*/  FADD R55, R42, R55 ;  /* 0x000000372a377221 */ /* 0x000fe20000000000 */
[----:B------:R-:W-:Y:S01]  /*1390*/  FADD R58, R43, R58 ;  /* 0x0000003a2b3a7221 */ /* 0x000fe20000000000 */
[----:B------:R-:W-:Y:S01]  /*13a0*/  FADD R99, R40, R99 ;  /* 0x0000006328637221 */ /* 0x000fe20000000000 */
[----:B------:R-:W-:Y:S01]  /*13b0*/  FADD R100, R33, R100 ;  /* 0x0000006421647221 */ /* 0x000fe20000000000 */
[----:B------:R-:W-:Y:S01]  /*13c0*/  FADD R101, R32, R101 ;  /* 0x0000006520657221 */ /* 0x000fe20000000000 */
[----:B------:R-:W-:Y:S01]  /*13d0*/  FADD R102, R41, R102 ;  /* 0x0000006629667221 */ /* 0x000fe20000000000 */
[----:B------:R-:W-:Y:S01]  /*13e0*/  FADD R103, R34, R103 ;  /* 0x0000006722677221 */ /* 0x000fe20000000000 */
[----:B------:R-:W-:Y:S01]  /*13f0*/  FADD R104, R35, R104 ;  /* 0x0000006823687221 */ /* 0x000fe20000000000 */
[----:B------:R-:W-:Y:S04]  /*1400*/  LDS.128 R40, [R2+0x210] ;  /* 0x0002100002287984 */ /* 0x000fe80000000c00 */
[----:B------:R-:W0:Y:S01]  /*1410*/  LDS.128 R32, [R25+0x210] ;  /* 0x0002100019207984 */ /* 0x000e220000000c00 */
[----:B------:R-:W-:Y:S01]  /*1420*/  FADD R52, R111, R52 ;  /* 0x000000346f347221 */ /* 0x000fe20000000000 */
[----:B------:R-:W-:Y:S01]  /*1430*/  FADD R60, R113, R60 ;  /* 0x0000003c713c7221 */ /* 0x000fe20000000000 */
[----:B------:R-:W-:Y:S01]  /*1440*/  FADD R50, R107, R50 ;  /* 0x000000326b327221 */ /* 0x000fe20000000000 */
[----:B------:R-:W-:Y:S01]  /*1450*/  FADD R54, R109, R54 ;  /* 0x000000366d367221 */ /* 0x000fe20000000000 */
[-C--:B------:R-:W-:Y:S01]  /*1460*/  FMUL R124, R29, R36.reuse ;  /* 0x000000241d7c7220 */ /* 0x080fe20000400000 */
[-C--:B------:R-:W-:Y:S01]  /*1470*/  FMUL R113, R30, R36.reuse ;  /* 0x000000241e717220 */ /* 0x080fe20000400000 */
[----:B------:R-:W-:Y:S01]  /*1480*/  FMUL R111, R31, R36 ;  /* 0x000000241f6f7220 */ /* 0x000fe20000400000 */
[----:B------:R-:W-:Y:S01]  /*1490*/  FADD R57, R108, R57 ;  /* 0x000000396c397221 */ /* 0x000fe20000000000 */
[-C--:B------:R-:W-:Y:S01]  /*14a0*/  FMUL R36, R29, R38.reuse ;  /* 0x000000261d247220 */ /* 0x080fe20000400000 */
[CC--:B------:R-:W-:Y:S01]  /*14b0*/  FMUL R109, R30.reuse, R38.reuse ;  /* 0x000000261e6d7220 */ /* 0x0c0fe20000400000 */
[----:B------:R-:W-:Y:S01]  /*14c0*/  FMUL R107, R31, R38 ;  /* 0x000000261f6b7220 */ /* 0x000fe20000400000 */
[CC--:B------:R-:W-:Y:S01]  /*14d0*/  FMUL R122, R29.reuse, R37.reuse ;  /* 0x000000251d7a7220 */ /* 0x0c0fe20000400000 */
[----:B------:R-:W-:Y:S01]  /*14e0*/  FMUL R108, R30, R37 ;  /* 0x000000251e6c7220 */ /* 0x000fe20000400000 */
[-C--:B------:R-:W-:Y:S01]  /*14f0*/  FMUL R38, R28, R39.reuse ;  /* 0x000000271c267220 */ /* 0x080fe20000400000 */
[-C--:B------:R-:W-:Y:S01]  /*1500*/  FMUL R29, R29, R39.reuse ;  /* 0x000000271d1d7220 */ /* 0x080fe20000400000 */
[-C--:B------:R-:W-:Y:S01]  /*1510*/  FMUL R30, R30, R39.reuse ;  /* 0x000000271e1e7220 */ /* 0x080fe20000400000 */
[C---:B------:R-:W-:Y:S01]  /*1520*/  FMUL R28, R31.reuse, R39 ;  /* 0x000000271f1c7220 */ /* 0x040fe20000400000 */
[----:B------:R-:W-:Y:S01]  /*1530*/  FADD R59, R106, R59 ;  /* 0x0000003b6a3b7221 */ /* 0x000fe20000000000 */
[----:B------:R-:W-:Y:S01]  /*1540*/  FMUL R106, R31, R37 ;  /* 0x000000251f6a7220 */ /* 0x000fe20000400000 */
[----:B------:R-:W-:Y:S01]  /*1550*/  FADD R88, R29, R88 ;  /* 0x000000581d587221 */ /* 0x000fe20000000000 */
[----:B------:R-:W-:Y:S01]  /*1560*/  FADD R97, R30, R97 ;  /* 0x000000611e617221 */ /* 0x000fe20000000000 */
[----:B------:R-:W-:Y:S01]  /*1570*/  FADD R67, R28, R67 ;  /* 0x000000431c437221 */ /* 0x000fe20000000000 */
[----:B------:R-:W-:Y:S01]  /*1580*/  FADD R105, R38, R105 ;  /* 0x0000006926697221 */ /* 0x000fe20000000000 */
[----:B------:R-:W-:-:S02]  /*1590*/  FADD R87, R36, R87 ;  /* 0x0000005724577221 */ /* 0x000fc40000000000 */
[----:B------:R-:W1:Y:S01]  /*15a0*/  LDS.128 R36, [R25+0x220] ;  /* 0x0002200019247984 */ /* 0x000e620000000c00 */
[C---:B0-----:R-:W-:Y:S01]  /*15b0*/  FMUL R29, R40.reuse, R32 ;  /* 0x00000020281d7220 */ /* 0x041fe20000400000 */
        /* <DEDUP_REMOVED lines=34> */
[C---:B-1----:R-:W-:Y:S01]  /*17e0*/  FMUL R106, R40.reuse, R36 ;  /* 0x00000024286a7220 */ /* 0x042fe20000400000 */
        /* <DEDUP_REMOVED lines=12> */
[----:B------:R-:W-:Y:S01]  /*18b0*/  FMUL R41, R42, R36 ;  /* 0x000000242a297220 */ /* 0x000fe20000400000 */
[----:B------:R-:W-:Y:S01]  /*18c0*/  FADD R93, R112, R93 ;  /* 0x0000005d705d7221 */ /* 0x000fe20000000000 */
[----:B------:R-:W-:Y:S01]  /*18d0*/  FADD R63, R110, R63 ;  /* 0x0000003f6e3f7221 */ /* 0x000fe20000000000 */
[----:B------:R-:W-:Y:S01]  /*18e0*/  FADD R94, R113, R94 ;  /* 0x0000005e715e7221 */ /* 0x000fe20000000000 */
[CC--:B------:R-:W-:Y:S01]  /*18f0*/  FMUL R110, R42.reuse, R37.reuse ;  /* 0x000000252a6e7220 */ /* 0x0c0fe20000400000 */
[----:B------:R-:W-:Y:S01]  /*1900*/  FMUL R112, R42, R38 ;  /* 0x000000262a707220 */ /* 0x000fe20000400000 */
        /* <DEDUP_REMOVED lines=9> */
[-C--:B0-----:R-:W-:Y:S01]  /*19a0*/  FMUL R41, R28, R32.reuse ;  /* 0x000000201c297220 */ /* 0x081fe20000400000 */
[----:B------:R-:W-:Y:S01]  /*19b0*/  FADD R51, R51, R40 ;  /* 0x0000002833337221 */ /* 0x000fe20000000000 */
[----:B------:R-:W-:Y:S01]  /*19c0*/  FADD R83, R118, R83 ;  /* 0x0000005376537221 */ /* 0x000fe20000000000 */
[----:B------:R-:W-:Y:S01]  /*19d0*/  FADD R90, R121, R90 ;  /* 0x0000005a795a7221 */ /* 0x000fe20000000000 */
[----:B------:R-:W-:Y:S01]  /*19e0*/  FADD R62, R115, R62 ;  /* 0x0000003e733e7221 */ /* 0x000fe20000000000 */
[----:B------:R-:W-:Y:S01]  /*19f0*/  FADD R64, R111, R64 ;  /* 0x000000406f407221 */ /* 0x000fe20000000000 */
[----:B------:R-:W-:Y:S01]  /*1a00*/  FMUL R109, R42, R39 ;  /* 0x000000272a6d7220 */ /* 0x000fe20000400000 */
[----:B------:R-:W-:Y:S01]  /*1a10*/  FADD R61, R61, R110 ;  /* 0x0000006e3d3d7221 */ /* 0x000fe20000000000 */
[----:B------:R-:W-:Y:S01]  /*1a20*/  FADD R53, R53, R112 ;  /* 0x0000007035357221 */ /* 0x000fe20000000000 */
[----:B------:R-:W-:Y:S01]  /*1a30*/  FADD R60, R60, R113 ;  /* 0x000000713c3c7221 */ /* 0x000fe20000000000 */
[-C--:B------:R-:W-:Y:S01]  /*1a40*/  FMUL R120, R29, R32.reuse ;  /* 0x000000201d787220 */ /* 0x080fe20000400000 */
[-C--:B------:R-:W-:Y:S01]  /*1a50*/  FMUL R116, R30, R32.reuse ;  /* 0x000000201e747220 */ /* 0x080fe20000400000 */
[----:B------:R-:W-:Y:S01]  /*1a60*/  FMUL R119, R31, R32 ;  /* 0x000000201f777220 */ /* 0x000fe20000400000 */
[-C--:B------:R-:W-:Y:S01]  /*1a70*/  FMUL R40, R28, R33.reuse ;  /* 0x000000211c287220 */ /* 0x080fe20000400000 */
[-C--:B------:R-:W-:Y:S01]  /*1a80*/  FMUL R123, R29, R33.reuse ;  /* 0x000000211d7b7220 */ /* 0x080fe20000400000 */
[-C--:B------:R-:W-:Y:S01]  /*1a90*/  FMUL R114, R30, R33.reuse ;  /* 0x000000211e727220 */ /* 0x080fe20000400000 */
[----:B------:R-:W-:Y:S01]  /*1aa0*/  FMUL R117, R31, R33 ;  /* 0x000000211f757220 */ /* 0x000fe20000400000 */
[C---:B------:R-:W-:Y:S01]  /*1ab0*/  FMUL R111, R43.reuse, R36 ;  /* 0x000000242b6f7220 */ /* 0x040fe20000400000 */
        /* <DEDUP_REMOVED lines=33> */
[----:B------:R-:W-:Y:S01]  /*1cd0*/  FADD R50, R50, R107 ;  /* 0x0000006b32327221 */ /* 0x000fe20000000000 */
[-C--:B------:R-:W-:Y:S01]  /*1ce0*/  FMUL R125, R29, R37.reuse ;  /* 0x000000251d7d7220 */ /* 0x080fe20000400000 */
[CC--:B------:R-:W-:Y:S01]  /*1cf0*/  FMUL R106, R30.reuse, R37.reuse ;  /* 0x000000251e6a7220 */ /* 0x0c0fe20000400000 */
[----:B------:R-:W-:Y:S01]  /*1d00*/  FMUL R36, R31, R37 ;  /* 0x000000251f247220 */ /* 0x000fe20000400000 */
[-C--:B------:R-:W-:Y:S01]  /*1d10*/  FMUL R122, R29, R38.reuse ;  /* 0x000000261d7a7220 */ /* 0x080fe20000400000 */
[-C--:B------:R-:W-:Y:S01]  /*1d20*/  FMUL R107, R30, R38.reuse ;  /* 0x000000261e6b7220 */ /* 0x080fe20000400000 */
[C---:B------:R-:W-:Y:S01]  /*1d30*/  FMUL R37, R31.reuse, R38 ;  /* 0x000000261f257220 */ /* 0x040fe20000400000 */
[-C--:B------:R-:W-:Y:S01]  /*1d40*/  FMUL R38, R31, R39.reuse ;  /* 0x000000271f267220 */ /* 0x080fe20000400000 */
[-C--:B------:R-:W-:Y:S01]  /*1d50*/  FMUL R28, R28, R39.reuse ;  /* 0x000000271c1c7220 */ /* 0x080fe20000400000 */
[-C--:B------:R-:W-:Y:S01]  /*1d60*/  FMUL R29, R29, R39.reuse ;  /* 0x000000271d1d7220 */ /* 0x080fe20000400000 */
        /* <DEDUP_REMOVED lines=67> */
[C---:B------:R-:W-:Y:S01]  /*21a0*/  FMUL R42, R43.reuse, R30 ;  /* 0x0000001e2b2a7220 */ /* 0x040fe20000400000 */
[----:B------:R-:W-:-:S04]  /*21b0*/  FMUL R43, R43, R31 ;  /* 0x0000001f2b2b7220 */ /* 0x000fc80000400000 */
[----:B------:R-:W-:Y:S01]  /*21c0*/  FADD R58, R58, R43 ;  /* 0x0000002b3a3a7221 */ /* 0x000fe20000000000 */
[-C--:B0-----:R-:W-:Y:S01]  /*21d0*/  FMUL R43, R36, R32.reuse ;  /* 0x00000020242b7220 */ /* 0x081fe20000400000 */
        /* <DEDUP_REMOVED lines=24> */
[----:B------:R-:W-:Y:S01]  /*2360*/  FADD R55, R55, R42 ;  /* 0x0000002a37377221 */ /* 0x000fe20000000000 */
[-C--:B------:R-:W-:Y:S01]  /*2370*/  FMUL R28, R36, R29.reuse ;  /* 0x0000001d241c7220 */ /* 0x080fe20000400000 */
[-C--:B------:R-:W-:Y:S01]  /*2380*/  FMUL R123, R37, R29.reuse ;  /* 0x0000001d257b7220 */ /* 0x080fe20000400000 */
[-C--:B------:R-:W-:Y:S01]  /*2390*/  FMUL R34, R38, R29.reuse ;  /* 0x0000001d26227220 */ /* 0x080fe20000400000 */
[----:B------:R-:W-:Y:S01]  /*23a0*/  FMUL R32, R39, R29 ;  /* 0x0000001d27207220 */ /* 0x000fe20000400000 */
[C---:B------:R-:W-:Y:S01]  /*23b0*/  FMUL R42, R36.reuse, R33 ;  /* 0x00000021242a7220 */ /* 0x040fe20000400000 */
[C---:B------:R-:W-:Y:S01]  /*23c0*/  FMUL R40, R36.reuse, R35 ;  /* 0x0000002324287220 */ /* 0x040fe20000400000 */
[-C--:B------:R-:W-:Y:S01]  /*23d0*/  FMUL R29, R36, R30.reuse ;  /* 0x0000001e241d7220 */ /* 0x080fe20000400000 */
        /* <DEDUP_REMOVED lines=10> */
[CC--:B------:R-:W-:Y:S01]  /*2480*/  FMUL R114, R38.reuse, R33.reuse ;  /* 0x0000002126727220 */ /* 0x0c0fe20000400000 */
[----:B------:R-:W-:Y:S01]  /*2490*/  FMUL R115, R39, R33 ;  /* 0x0000002127737220 */ /* 0x000fe20000400000 */
[-C--:B------:R-:W-:Y:S01]  /*24a0*/  FMUL R119, R37, R35.reuse ;  /* 0x0000002325777220 */ /* 0x080fe20000400000 */
[CC--:B------:R-:W-:Y:S01]  /*24b0*/  FMUL R112, R38.reuse, R35.reuse ;  /* 0x0000002326707220 */ /* 0x0c0fe20000400000 */
[----:B------:R-:W-:Y:S01]  /*24c0*/  FMUL R110, R39, R35 ;  /* 0x00000023276e7220 */ /* 0x000fe20000400000 */
        /* <DEDUP_REMOVED lines=84> */
[----:B0-----:R-:W-:Y:S01]  /*2a10*/  FMUL R43, R32, R28 ;  /* 0x0000001c202b7220 */ /* 0x001fe20000400000 */
        /* <DEDUP_REMOVED lines=9> */
[C---:B------:R-:W-:Y:S01]  /*2ab0*/  FMUL R125, R32.reuse, R36 ;  /* 0x00000024207d7220 */ /* 0x040fe20000400000 */
[C---:B------:R-:W-:Y:S01]  /*2ac0*/  FMUL R122, R32.reuse, R37 ;  /* 0x00000025207a7220 */ /* 0x040fe20000400000 */
[----:B------:R-:W-:Y:S01]  /*2ad0*/  FMUL R43, R32, R38 ;  /* 0x00000026202b7220 */ /* 0x000fe20000400000 */
[----:B------:R-:W-:Y:S01]  /*2ae0*/  FADD R84, R84, R119 ;  /* 0x0000007754547221 */ /* 0x000fe20000000000 */
[----:B------:R-:W-:Y:S01]  /*2af0*/  FADD R61, R61, R110 ;  /* 0x0000006e3d3d7221 */ /* 0x000fe20000000000 */
[----:B------:R-:W-:Y:S01]  /*2b00*/  FADD R54, R54, R109 ;  /* 0x0000006d36367221 */ /* 0x000fe20000000000 */
        /* <DEDUP_REMOVED lines=22> */
[CC--:B------:R-:W-:Y:S01]  /*2c70*/  FMUL R115, R34.reuse, R36.reuse ;  /* 0x0000002422737220 */ /* 0x0c0fe20000400000 */
[----:B------:R-:W-:Y:S01]  /*2c80*/  FMUL R107, R35, R36 ;  /* 0x00000024236b7220 */ /* 0x000fe20000400000 */
[----:B------:R-:W-:Y:S01]  /*2c90*/  FADD R83, R83, R118 ;  /* 0x0000007653537221 */ /* 0x000fe20000000000 */
[-C--:B------:R-:W-:Y:S01]  /*2ca0*/  FMUL R117, R33, R31.reuse ;  /* 0x0000001f21757220 */ /* 0x080fe20000400000 */
[CC--:B------:R-:W-:Y:S01]  /*2cb0*/  FMUL R108, R34.reuse, R31.reuse ;  /* 0x0000001f226c7220 */ /* 0x0c0fe20000400000 */
[----:B------:R-:W-:Y:S01]  /*2cc0*/  FMUL R28, R35, R31 ;  /* 0x0000001f231c7220 */ /* 0x000fe20000400000 */
        /* <DEDUP_REMOVED lines=78> */
[C---:B------:R-:W-:Y:S01]  /*31b0*/  FMUL R112, R42.reuse, R38 ;  /* 0x000000262a707220 */ /* 0x040fe20000400000 */
        /* <DEDUP_REMOVED lines=72> */
[----:B------:R-:W-:-:S02]  /*3640*/  FMUL R28, R31, R39 ;  /* 0x000000271f1c7220 */ /* 0x000fc40000400000 */
[----:B------:R-:W-:Y:S01]  /*3650*/  FADD R88, R88, R29 ;  /* 0x0000001d58587221 */ /* 0x000fe20000000000 */
[----:B------:R-:W-:Y:S01]  /*3660*/  FADD R97, R97, R30 ;  /* 0x0000001e61617221 */ /* 0x000fe20000000000 */
[----:B------:R-:W-:Y:S01]  /*3670*/  FADD R67, R67, R28 ;  /* 0x0000001c43437221 */ /* 0x000fe20000000000 */
[----:B------:R-:W-:Y:S01]  /*3680*/  FADD R105, R105, R38 ;  /* 0x0000002669697221 */ /* 0x000fe20000000000 */
[----:B------:R-:W-:Y:S01]  /*3690*/  FADD R95, R95, R36 ;  /* 0x000000245f5f7221 */ /* 0x000fe20000000000 */
[----:B------:R-:W-:Y:S02]  /*36a0*/  FADD R96, R96, R37 ;  /* 0x0000002560607221 */ /* 0x000fe40000000000 */
        /* <DEDUP_REMOVED lines=76> */
[-C--:B------:R-:W-:Y:S01]  /*3b70*/  FMUL R110, R30, R33.reuse ;  /* 0x000000211e6e7220 */ /* 0x080fe20000400000 */
[----:B------:R-:W-:Y:S01]  /*3b80*/  FMUL R109, R31, R33 ;  /* 0x000000211f6d7220 */ /* 0x000fe20000400000 */
[----:B------:R-:W-:Y:S01]  /*3b90*/  FADD R80, R80, R43 ;  /* 0x0000002b50507221 */ /* 0x000fe20000000000 */
[----:B------:R-:W-:Y:S01]  /*3ba0*/  FADD R82, R82, R123 ;  /* 0x0000007b52527221 */ /* 0x000fe20000000000 */
[----:B------:R-:W-:Y:S01]  /*3bb0*/  FADD R53, R53, R112 ;  /* 0x0000007035357221 */ /* 0x000fe20000000000 */
        /* <DEDUP_REMOVED lines=9> */
[-C--:B------:R-:W-:Y:S01]  /*3c50*/  FMUL R36, R28, R37.reuse ;  /* 0x000000251c247220 */ /* 0x080fe20000400000 */
[-C--:B------:R-:W-:Y:S01]  /*3c60*/  FMUL R123, R29, R37.reuse ;  /* 0x000000251d7b7220 */ /* 0x080fe20000400000 */
[-C--:B------:R-:W-:Y:S01]  /*3c70*/  FMUL R112, R30, R37.reuse ;  /* 0x000000251e707220 */ /* 0x080fe20000400000 */
[----:B------:R-:W-:Y:S01]  /*3c80*/  FMUL R34, R31, R37 ;  /* 0x000000251f227220 */ /* 0x000fe20000400000 */
        /* <DEDUP_REMOVED lines=145> */
[CC--:B------:R-:W-:Y:S01]  /*45a0*/  FMUL R116, R33.reuse, R38.reuse ;  /* 0x0000002621747220 */ /* 0x0c0fe20000400000 */
[----:B------:R-:W-:Y:S01]  /*45b0*/  FMUL R111, R34, R38 ;  /* 0x00000026226f7220 */ /* 0x000fe20000400000 */
[----:B------:R-:W-:Y:S01]  /*45c0*/  FADD R80, R80, R43 ;  /* 0x0000002b50507221 */ /* 0x000fe20000000000 */
        /* <DEDUP_REMOVED lines=84> */
[----:B------:R-:W-:-:S03]  /*4b10*/  FADD R83, R83, R116 ;  /* 0x0000007453537221 */ /* 0x000fc60000000000 */
[----:B------:R-:W-:Y:S01]  /*4b20*/  FADD R58, R58, R31 ;  /* 0x0000001f3a3a7221 */ /* 0x000fe20000000000 */
[-C--:B0-----:R-:W-:Y:S01]  /*4b30*/  FMUL R31, R40, R36.reuse ;  /* 0x00000024281f7220 */ /* 0x081fe20000400000 */
        /* <DEDUP_REMOVED lines=29> */
[CC--:B------:R-:W-:Y:S01]  /*4d10*/  FMUL R29, R40.reuse, R38.reuse ;  /* 0x00000026281d7220 */ /* 0x0c0fe20000400000 */
        /* <DEDUP_REMOVED lines=13> */
[CC--:B------:R-:W-:Y:S01]  /*4df0*/  FMUL R121, R41.reuse, R37.reuse ;  /* 0x0000002529797220 */ /* 0x0c0fe20000400000 */
[C---:B------:R-:W-:Y:S01]  /*4e00*/  FMUL R110, R42.reuse, R37 ;  /* 0x000000252a6e7220 */ /* 0x040fe20000400000 */
        /* <DEDUP_REMOVED lines=14> */
[----:B------:R-:W-:Y:S01]  /*4ef0*/  FMUL R37, R43, R37 ;  /* 0x000000252b257220 */ /* 0x000fe20000400000 */
        /* <DEDUP_REMOVED lines=127> */
[CC--:B------:R-:W-:Y:S01]  /*56f0*/  FMUL R120, R41.reuse, R38.reuse ;  /* 0x0000002629787220 */ /* 0x0c0fe20000400000 */
[CC--:B------:R-:W-:Y:S01]  /*5700*/  FMUL R37, R42.reuse, R38.reuse ;  /* 0x000000262a257220 */ /* 0x0c0fe20000400000 */
        /* <DEDUP_REMOVED lines=791> */
[C---:B------:R-:W-:Y:S01]  /*8880*/  FMUL R37, R42.reuse, R38 ;  /* 0x000000262a257220 */ /* 0x040fe20000400000 */
[-C--:B------:R-:W-:Y:S01]  /*8890*/  FMUL R41, R41, R39.reuse ;  /* 0x0000002729297220 */ /* 0x080fe20000400000 */
[-C--:B------:R-:W-:Y:S01]  /*88a0*/  FMUL R42, R42, R39.reuse ;  /* 0x000000272a2a7220 */ /* 0x080fe20000400000 */
[----:B------:R-:W-:-:S02]  /*88b0*/  FMUL R40, R43, R39 ;  /* 0x000000272b287220 */ /* 0x000fc40000400000 */
[----:B------:R-:W-:Y:S01]  /*88c0*/  FADD R88, R88, R41 ;  /* 0x0000002958587221 */ /* 0x000fe20000000000 */
[----:B------:R-:W-:Y:S01]  /*88d0*/  FADD R97, R97, R42 ;  /* 0x0000002a61617221 */ /* 0x000fe20000000000 */
[----:B------:R-:W-:Y:S01]  /*88e0*/  FADD R67, R67, R40 ;  /* 0x0000002843437221 */ /* 0x000fe20000000000 */
[----:B------:R-:W-:Y:S01]  /*88f0*/  FADD R52, R52, R111 ;  /* 0x0000006f34347221 */ /* 0x000fe20000000000 */
[----:B------:R-:W-:Y:S01]  /*8900*/  FMUL R111, R43, R38 ;  /* 0x000000262b6f7220 */ /* 0x000fe20000400000 */
[----:B------:R-:W-:Y:S01]  /*8910*/  FADD R95, R95, R36 ;  /* 0x000000245f5f7221 */ /* 0x000fe20000000000 */
[----:B------:R-:W-:Y:S02]  /*8920*/  FADD R96, R96, R37 ;  /* 0x0000002560607221 */ /* 0x000fe40000000000 */
[----:B------:R1:W2:Y:S01]  /*8930*/  LDS.128 R36, [R25+0x1f00] ;  /* 0x001f000019247984 */ /* 0x0002a20000000c00 */
[C---:B0-----:R-:W-:Y:S01]  /*8940*/  FMUL R41, R28.reuse, R32 ;  /* 0x000000201c297220 */ /* 0x041fe20000400000 */
[C---:B------:R-:W-:Y:S01]  /*8950*/  FMUL R42, R28.reuse, R33 ;  /* 0x000000211c2a7220 */ /* 0x040fe20000400000 */
[----:B------:R-:W-:-:S02]  /*8960*/  FMUL R40, R28, R35 ;  /* 0x000000231c287220 */ /* 0x000fc40000400000 */
[----:B------:R-:W-:Y:S01]  /*8970*/  FADD R68, R68, R41 ;  /* 0x0000002944447221 */ /* 0x000fe20000000000 */
[----:B------:R-:W-:Y:S01]  /*8980*/  FADD R69, R69, R42 ;  /* 0x0000002a45457221 */ /* 0x000fe20000000000 */
[C---:B------:R-:W-:Y:S01]  /*8990*/  FMUL R42, R29.reuse, R33 ;  /* 0x000000211d2a7220 */ /* 0x040fe20000400000 */
[-C--:B------:R-:W-:Y:S01]  /*89a0*/  FMUL R41, R29, R34.reuse ;  /* 0x000000221d297220 */ /* 0x080fe20000400000 */
[----:B------:R-:W-:Y:S01]  /*89b0*/  FADD R71, R71, R40 ;  /* 0x0000002847477221 */ /* 0x000fe20000000000 */
[-C--:B------:R-:W-:Y:S01]  /*89c0*/  FMUL R43, R28, R34.reuse ;  /* 0x000000221c2b7220 */ /* 0x080fe20000400000 */
[----:B------:R-:W-:Y:S01]  /*89d0*/  FADD R73, R73, R42 ;  /* 0x0000002a49497221 */ /* 0x000fe20000000000 */
[----:B------:R-:W-:Y:S01]  /*89e0*/  FADD R74, R74, R41 ;  /* 0x000000294a4a7221 */ /* 0x000fe20000000000 */
[----:B------:R-:W-:Y:S01]  /*89f0*/  FMUL R40, R29, R35 ;  /* 0x000000231d287220 */ /* 0x000fe20000400000 */
        /* <DEDUP_REMOVED lines=8> */
[C---:B------:R-:W-:Y:S01]  /*8a80*/  FMUL R108, R31.reuse, R32 ;  /* 0x000000201f6c7220 */ /* 0x040fe20000400000 */
[----:B------:R-:W-:Y:S01]  /*8a90*/  FADD R62, R62, R107 ;  /* 0x0000006b3e3e7221 */ /* 0x000fe20000000000 */
[----:B------:R-:W-:Y:S02]  /*8aa0*/  FMUL R107, R31, R35 ;  /* 0x000000231f6b7220 */ /* 0x000fe40000400000 */
        /* <DEDUP_REMOVED lines=8> */
[C---:B-1----:R-:W-:Y:S01]  /*8b30*/  FMUL R25, R29.reuse, R32 ;  /* 0x000000201d197220 */ /* 0x042fe20000400000 */
[CC--:B--2---:R-:W-:Y:S01]  /*8b40*/  FMUL R108, R29.reuse, R37.reuse ;  /* 0x000000251d6c7220 */ /* 0x0c4fe20000400000 */
[-C--:B------:R-:W-:Y:S01]  /*8b50*/  FMUL R107, R29, R38.reuse ;  /* 0x000000261d6b7220 */ /* 0x080fe20000400000 */
        /* <DEDUP_REMOVED lines=16> */
[CC--:B------:R-:W-:Y:S01]  /*8c60*/  FMUL R25, R30.reuse, R32.reuse ;  /* 0x000000201e197220 */ /* 0x0c0fe20000400000 */
[-C--:B------:R-:W-:Y:S01]  /*8c70*/  FMUL R106, R30, R35.reuse ;  /* 0x000000231e6a7220 */ /* 0x080fe20000400000 */
        /* <DEDUP_REMOVED lines=12> */
[----:B------:R-:W-:-:S04]  /*8d40*/  FMUL R35, R40, R38 ;  /* 0x0000002628237220 */ /* 0x000fc80000400000 */
[----:B------:R-:W-:Y:S02]  /*8d50*/  FADD R104, R104, R35 ;  /* 0x0000002368687221 */ /* 0x000fe40000000000 */
[----:B------:R-:W0:Y:S01]  /*8d60*/  LDC R35, c[0x0][0x3a8] ;  /* 0x0000ea00ff237b82 */ /* 0x000e220000000800 */
[----:B------:R-:W-:Y:S01]  /*8d70*/  FADD R76, R76, R25 ;  /* 0x000000194c4c7221 */ /* 0x000fe20000000000 */
[----:B------:R-:W-:Y:S01]  /*8d80*/  FMUL R25, R31, R33 ;  /* 0x000000211f197220 */ /* 0x000fe20000400000 */
[----:B------:R-:W-:Y:S01]  /*8d90*/  FADD R79, R79, R106 ;  /* 0x0000006a4f4f7221 */ /* 0x000fe20000000000 */
[-C--:B------:R-:W-:Y:S01]  /*8da0*/  FMUL R106, R28, R36.reuse ;  /* 0x000000241c6a7220 */ /* 0x080fe20000400000 */
[----:B------:R-:W-:Y:S01]  /*8db0*/  UIADD3 UR5, UPT, UPT, UR4, 0x8, URZ ;  /* 0x0000000804057890 */ /* 0x000fe2000fffe0ff */
[----:B------:R-:W-:Y:S01]  /*8dc0*/  FADD R44, R44, R25 ;  /* 0x000000192c2c7221 */ /* 0x000fe20000000000 */
[----:B------:R-:W-:Y:S01]  /*8dd0*/  FMUL R25, R28, R37 ;  /* 0x000000251c197220 */ /* 0x000fe20000400000 */
[----:B------:R-:W-:Y:S01]  /*8de0*/  FADD R66, R66, R111 ;  /* 0x0000006f42427221 */ /* 0x000fe20000000000 */
[----:B------:R-:W-:Y:S01]  /*8df0*/  FADD R47, R47, R106 ;  /* 0x0000006a2f2f7221 */ /* 0x000fe20000000000 */
[----:B------:R-:W-:Y:S01]  /*8e00*/  FADD R93, R93, R110 ;  /* 0x0000006e5d5d7221 */ /* 0x000fe20000000000 */
[-C--:B------:R-:W-:Y:S01]  /*8e10*/  FMUL R106, R29, R36.reuse ;  /* 0x000000241d6a7220 */ /* 0x080fe20000400000 */
[C---:B------:R-:W-:Y:S01]  /*8e20*/  FMUL R111, R31.reuse, R36 ;  /* 0x000000241f6f7220 */ /* 0x040fe20000400000 */
[-C--:B------:R-:W-:Y:S01]  /*8e30*/  FMUL R2, R31, R38.reuse ;  /* 0x000000261f027220 */ /* 0x080fe20000400000 */
[----:B------:R-:W-:Y:S01]  /*8e40*/  FADD R48, R48, R25 ;  /* 0x0000001930307221 */ /* 0x000fe20000000000 */
[-C--:B------:R-:W-:Y:S01]  /*8e50*/  FMUL R110, R29, R39.reuse ;  /* 0x000000271d6e7220 */ /* 0x080fe20000400000 */
[-C--:B------:R-:W-:Y:S01]  /*8e60*/  FMUL R31, R31, R39.reuse ;  /* 0x000000271f1f7220 */ /* 0x080fe20000400000 */
[----:B------:R-:W-:Y:S01]  /*8e70*/  UISETP.GE.AND UP0, UPT, UR5, UR10, UPT ;  /* 0x0000000a0500728c */ /* 0x000fe2000bf06270 */
[----:B------:R-:W-:Y:S01]  /*8e80*/  FMUL R25, R28, R38 ;  /* 0x000000261c197220 */ /* 0x000fe20000400000 */
        /* <DEDUP_REMOVED lines=23> */
[-C--:B------:R-:W-:Y:S01]  /*9000*/  FMUL R116, R40, R37.reuse ;  /* 0x0000002528747220 */ /* 0x080fe20000400000 */
[CC--:B------:R-:W-:Y:S01]  /*9010*/  FMUL R115, R41.reuse, R37.reuse ;  /* 0x0000002529737220 */ /* 0x0c0fe20000400000 */
[CC--:B------:R-:W-:Y:S01]  /*9020*/  FMUL R2, R42.reuse, R37.reuse ;  /* 0x000000252a027220 */ /* 0x0c0fe20000400000 */
[-C--:B------:R-:W-:Y:S01]  /*9030*/  FMUL R36, R41, R38.reuse ;  /* 0x0000002629247220 */ /* 0x080fe20000400000 */
[-C--:B------:R-:W-:Y:S01]  /*9040*/  FMUL R29, R42, R38.reuse ;  /* 0x000000262a1d7220 */ /* 0x080fe20000400000 */
[----:B------:R-:W-:Y:S01]  /*9050*/  FADD R85, R85, R122 ;  /* 0x0000007a55557221 */ /* 0x000fe20000000000 */
        /* <DEDUP_REMOVED lines=37> */
[----:B0-----:R-:W-:-:S02]  /*92b0*/  LEA R4, R35, R4, 0x4 ;  /* 0x0000000423047211 */ /* 0x001fc400078e20ff */
[C---:B------:R-:W-:Y:S02]  /*92c0*/  LEA R9, R35.reuse, R9, 0x4 ;  /* 0x0000000923097211 */ /* 0x040fe400078e20ff */
[C---:B------:R-:W-:Y:S02]  /*92d0*/  LEA R11, R35.reuse, R11, 0x4 ;  /* 0x0000000b230b7211 */ /* 0x040fe400078e20ff */
[C---:B------:R-:W-:Y:S02]  /*92e0*/  LEA R12, R35.reuse, R12, 0x4 ;  /* 0x0000000c230c7211 */ /* 0x040fe400078e20ff */
[C---:B------:R-:W-:Y:S02]  /*92f0*/  LEA R16, R35.reuse, R16, 0x4 ;  /* 0x0000001023107211 */ /* 0x040fe400078e20ff */
[C---:B------:R-:W-:Y:S02]  /*9300*/  LEA R13, R35.reuse, R13, 0x4 ;  /* 0x0000000d230d7211 */ /* 0x040fe400078e20ff */
[----:B------:R-:W-:-:S02]  /*9310*/  LEA R14, R35, R14, 0x4 ;  /* 0x0000000e230e7211 */ /* 0x000fc400078e20ff */
[----:B------:R-:W-:Y:S02]  /*9320*/  LEA R15, R35, R15, 0x4 ;  /* 0x0000000f230f7211 */ /* 0x000fe400078e20ff */
[----:B------:R-:W-:Y:S02]  /*9330*/  IADD3 R10, PT, PT, R10, 0x10, RZ ;  /* 0x000000100a0a7810 */ /* 0x000fe40007ffe0ff */
[----:B------:R-:W-:Y:S02]  /*9340*/  IADD3 R17, PT, PT, R17, 0x10, RZ ;  /* 0x0000001011117810 */ /* 0x000fe40007ffe0ff */
[----:B------:R-:W-:Y:S02]  /*9350*/  IADD3 R18, PT, PT, R18, 0x10, RZ ;  /* 0x0000001012127810 */ /* 0x000fe40007ffe0ff */
[----:B------:R-:W-:Y:S02]  /*9360*/  IADD3 R8, PT, PT, R8, 0x10, RZ ;  /* 0x0000001008087810 */ /* 0x000fe40007ffe0ff */
[----:B------:R-:W-:-:S02]  /*9370*/  IADD3 R19, PT, PT, R19, 0x10, RZ ;  /* 0x0000001013137810 */ /* 0x000fc40007ffe0ff */
[----:B------:R-:W-:Y:S02]  /*9380*/  IADD3 R24, PT, PT, R24, 0x10, RZ ;  /* 0x0000001018187810 */ /* 0x000fe40007ffe0ff */
[----:B------:R-:W-:Y:S02]  /*9390*/  IADD3 R23, PT, PT, R23, 0x10, RZ ;  /* 0x0000001017177810 */ /* 0x000fe40007ffe0ff */
[----:B------:R-:W-:Y:S02]  /*93a0*/  IADD3 R22, PT, PT, R22, 0x10, RZ ;  /* 0x0000001016167810 */ /* 0x000fe40007ffe0ff */
[----:B------:R-:W-:Y:S02]  /*93b0*/  IADD3 R21, PT, PT, R21, 0x10, RZ ;  /* 0x0000001015157810 */ /* 0x000fe40007ffe0ff */
[----:B------:R-:W-:Y:S01]  /*93c0*/  IADD3 R20, PT, PT, R20, 0x10, RZ ;  /* 0x0000001014147810 */ /* 0x000fe20007ffe0ff */
[----:B------:R-:W-:Y:S01]  /*93d0*/  UIADD3 UR4, UPT, UPT, UR4, 0x10, URZ ;  /* 0x0000001004047890 */ /* 0x000fe2000fffe0ff */
[----:B------:R-:W-:Y:S06]  /*93e0*/  BAR.SYNC.DEFER_BLOCKING 0x0 ;  /* 0x0000000000007b1d */ /* 0x000fec0000010000 */
[----:B------:R-:W-:Y:S05]  /*93f0*/  BRA.U !UP0, `(.L_x_11) ;  /* 0xffffff7108807547 */ /* 0x000fea000b83ffff */
.L_x_10:
[----:B------:R-:W-:Y:S01]  /*9400*/  LEA R6, R6, R3, 0x4 ;  /* 0x0000000306067211 */ /* 0x000fe200078e20ff */
[----:B------:R-:W-:Y:S01]  /*9410*/  BSSY.RECONVERGENT B0, `(.L_x_12) ;  /* 0x000002a000007945 */ /* 0x000fe20003800200 */
[----:B------:R-:W-:Y:S02]  /*9420*/  LEA R0, R5, R0, 0x4 ;  /* 0x0000000005007211 */ /* 0x000fe400078e20ff */
[----:B------:R-:W-:Y:S02]  /*9430*/  SHF.L.U32 R6, R6, 0x3, RZ ;  /* 0x0000000306067819 */ /* 0x000fe400000006ff */
[----:B------:R-:W-:Y:S02]  /*9440*/  SHF.L.U32 R0, R0, 0x3, RZ ;  /* 0x0000000300007819 */ /* 0x000fe400000006ff */
[C---:B-1----:R-:W-:Y:S02]  /*9450*/  ISETP.GE.AND P0, PT, R6.reuse, UR11, PT ;  /* 0x0000000b06007c0c */ /* 0x042fe4000bf06270 */
[----:B------:R-:W-:-:S02]  /*9460*/  IADD3 R10, PT, PT, R6, 0x1, RZ ;  /* 0x00000001060a7810 */ /* 0x000fc40007ffe0ff */
[----:B------:R-:W-:-:S09]  /*9470*/  IADD3 R11, PT, PT, R6, 0x2, RZ ;  /* 0x00000002060b7810 */ /* 0x000fd20007ffe0ff */
[----:B------:R-:W-:Y:S05]  /*9480*/  @P0 BRA `(.L_x_13) ;  /* 0x0000000000880947 */ /* 0x000fea0003800000 */
[----:B------:R-:W1:Y:S01]  /*9490*/  LDCU UR8, c[0x0][0x39c] ;  /* 0x00007380ff0877ac */ /* 0x000e620008000800 */
[C---:B------:R-:W-:Y:S02]  /*94a0*/  IADD3 R4, PT, PT, R0.reuse, 0x1, RZ ;  /* 0x0000000100047810 */ /* 0x040fe40007ffe0ff */
[C---:B------:R-:W-:Y:S01]  /*94b0*/  IADD3 R8, PT, PT, R0.reuse, 0x3, RZ ;  /* 0x0000000300087810 */ /* 0x040fe20007ffe0ff */
[----:B------:R-:W2:Y:S01]  /*94c0*/  LDCU UR4, c[0x0][0x3ac] ;  /* 0x00007580ff0477ac */ /* 0x000ea20008000800 */
[C---:B------:R-:W-:Y:S02]  /*94d0*/  IADD3 R9, PT, PT, R0.reuse, 0x4, RZ ;  /* 0x0000000400097810 */ /* 0x040fe40007ffe0ff */
[----:B-1----:R-:W-:Y:S02]  /*94e0*/  ISETP.GE.AND P4, PT, R0, UR8, PT ;  /* 0x0000000800007c0c */ /* 0x002fe4000bf86270 */
[----:B------:R-:W-:Y:S01]  /*94f0*/  ISETP.GE.AND P3, PT, R4, UR8, PT ;  /* 0x0000000804007c0c */ /* 0x000fe2000bf66270 */
[----:B--2---:R-:W-:Y:S01]  /*9500*/  IMAD R5, R6, UR4, RZ ;  /* 0x0000000406057c24 */ /* 0x004fe2000f8e02ff */
[----:B------:R-:W1:Y:S01]  /*9510*/  LDCU.64 UR4, c[0x0][0x390] ;  /* 0x00007200ff0477ac */ /* 0x000e620008000a00 */
[----:B------:R-:W-:-:S02]  /*9520*/  IADD3 R4, PT, PT, R0, 0x2, RZ ;  /* 0x0000000200047810 */ /* 0x000fc40007ffe0ff */
[----:B------:R-:W-:Y:S02]  /*9530*/  ISETP.GE.AND P1, PT, R8, UR8, PT ;  /* 0x0000000808007c0c */ /* 0x000fe4000bf26270 */
[-C--:B------:R-:W-:Y:S02]  /*9540*/  IADD3 R12, P5, PT, R0, R5.reuse, RZ ;  /* 0x00000005000c7210 */ /* 0x080fe40007fbe0ff */
[----:B------:R-:W-:Y:S02]  /*9550*/  ISETP.GE.AND P2, PT, R4, UR8, PT ;  /* 0x0000000804007c0c */ /* 0x000fe4000bf46270 */
[----:B------:R-:W2:Y:S01]  /*9560*/  @!P4 LDC.64 R2, c[0x0][0x390] ;  /* 0x0000e400ff02cb82 */ /* 0x000ea20000000a00 */
[----:B------:R-:W-:Y:S02]  /*9570*/  @!P4 IADD3 R7, PT, PT, R0, R5, RZ ;  /* 0x000000050007c210 */ /* 0x000fe40007ffe0ff */
[----:B------:R-:W-:Y:S02]  /*9580*/  ISETP.GE.AND P0, PT, R9, UR8, PT ;  /* 0x0000000809007c0c */ /* 0x000fe4000bf06270 */
[----:B------:R-:W-:-:S02]  /*9590*/  LEA.HI.X.SX32 R5, R5, RZ, 0x1, P5 ;  /* 0x000000ff05057211 */ /* 0x000fc400028f0eff */
[C---:B------:R-:W-:Y:S02]  /*95a0*/  IADD3 R8, PT, PT, R0.reuse, 0x6, RZ ;  /* 0x0000000600087810 */ /* 0x040fe40007ffe0ff */
[----:B------:R-:W-:Y:S02]  /*95b0*/  IADD3 R9, PT, PT, R0, 0x7, RZ ;  /* 0x0000000700097810 */ /* 0x000fe40007ffe0ff */
[----:B-1----:R-:W-:Y:S02]  /*95c0*/  LEA R4, P6, R12, UR4, 0x2 ;  /* 0x000000040c047c11 */ /* 0x002fe4000f8c10ff */
[----:B------:R-:W-:Y:S02]  /*95d0*/  ISETP.GE.AND P5, PT, R8, UR8, PT ;  /* 0x0000000808007c0c */ /* 0x000fe4000bfa6270 */
[----:B------:R-:W-:Y:S02]  /*95e0*/  LEA.HI.X R5, R12, UR5, R5, 0x2, P6 ;  /* 0x000000050c057c11 */ /* 0x000fe4000b0f1405 */
[----:B------:R-:W-:Y:S01]  /*95f0*/  ISETP.GE.AND P6, PT, R9, UR8, PT ;  /* 0x0000000809007c0c */ /* 0x000fe2000bfc6270 */
[----:B--2---:R-:W-:Y:S01]  /*9600*/  @!P4 IMAD.WIDE R2, R7, 0x4, R2 ;  /* 0x000000040702c825 */ /* 0x004fe200078e0202 */
[----:B------:R-:W-:-:S04]  /*9610*/  IADD3 R7, PT, PT, R0, 0x5, RZ ;  /* 0x0000000500077810 */ /* 0x000fc80007ffe0ff */
[----:B0-----:R1:W-:Y:S01]  /*9620*/  @!P4 STG.E desc[UR6][R2.64], R68 ;  /* 0x000000440200c986 */ /* 0x0013e2000c101906 */
[----:B------:R-:W-:-:S03]  /*9630*/  ISETP.GE.AND P4, PT, R7, UR8, PT ;  /* 0x0000000807007c0c */ /* 0x000fc6000bf86270 */
[----:B------:R1:W-:Y:S04]  /*9640*/  @!P3 STG.E desc[UR6][R4.64+0x4], R69 ;  /* 0x000004450400b986 */ /* 0x0003e8000c101906 */
[----:B------:R1:W-:Y:S04]  /*9650*/  @!P2 STG.E desc[UR6][R4.64+0x8], R70 ;  /* 0x000008460400a986 */ /* 0x0003e8000c101906 */
[----:B------:R1:W-:Y:S04]  /*9660*/  @!P1 STG.E desc[UR6][R4.64+0xc], R71 ;  /* 0x00000c4704009986 */ /* 0x0003e8000c101906 */
[----:B------:R1:W-:Y:S04]  /*9670*/  @!P0 STG.E desc[UR6][R4.64+0x10], R47 ;  /* 0x0000102f04008986 */ /* 0x0003e8000c101906 */
[----:B------:R1:W-:Y:S04]  /*9680*/  @!P4 STG.E desc[UR6][R4.64+0x14], R48 ;  /* 0x000014300400c986 */ /* 0x0003e8000c101906 */
[----:B------:R1:W-:Y:S04]  /*9690*/  @!P5 STG.E desc[UR6][R4.64+0x18], R46 ;  /* 0x0000182e0400d986 */ /* 0x0003e8000c101906 */
[----:B------:R1:W-:Y:S02]  /*96a0*/  @!P6 STG.E desc[UR6][R4.64+0x1c], R49 ;  /* 0x00001c310400e986 */ /* 0x0003e4000c101906 */
.L_x_13:
[----:B0-----:R-:W-:Y:S05]  /*96b0*/  BSYNC.RECONVERGENT B0 ;  /* 0x0000000000007941 */ /* 0x001fea0003800200 */
.L_x_12:
[----:B------:R-:W-:Y:S01]  /*96c0*/  ISETP.GE.AND P6, PT, R10, UR11, PT ;  /* 0x0000000b0a007c0c */ /* 0x000fe2000bfc6270 */
[----:B------:R-:W-:Y:S01]  /*96d0*/  BSSY.RECONVERGENT B0, `(.L_x_14) ;  /* 0x000002f000007945 */ /* 0x000fe20003800200 */
[C---:B------:R-:W-:Y:S02]  /*96e0*/  IADD3 R12, PT, PT, R6.reuse, 0x3, RZ ;  /* 0x00000003060c7810 */ /* 0x040fe40007ffe0ff */
[C---:B------:R-:W-:Y:S02]  /*96f0*/  IADD3 R13, PT, PT, R6.reuse, 0x4, RZ ;  /* 0x00000004060d7810 */ /* 0x040fe40007ffe0ff */
[C---:B------:R-:W-:Y:S02]  /*9700*/  IADD3 R8, PT, PT, R6.reuse, 0x5, RZ ;  /* 0x0000000506087810 */ /* 0x040fe40007ffe0ff */
[C---:B------:R-:W-:Y:S02]  /*9710*/  IADD3 R7, PT, PT, R6.reuse, 0x6, RZ ;  /* 0x0000000606077810 */ /* 0x040fe40007ffe0ff */
[----:B------:R-:W-:-:S02]  /*9720*/  IADD3 R6, PT, PT, R6, 0x7, RZ ;  /* 0x0000000706067810 */ /* 0x000fc40007ffe0ff */
[----:B------:R-:W-:Y:S02]  /*9730*/  ISETP.GE.AND P5, PT, R11, UR11, PT ;  /* 0x0000000b0b007c0c */ /* 0x000fe4000bfa6270 */
[----:B------:R-:W-:Y:S02]  /*9740*/  ISETP.GE.AND P4, PT, R12, UR11, PT ;  /* 0x0000000b0c007c0c */ /* 0x000fe4000bf86270 */
[----:B------:R-:W-:Y:S02]  /*9750*/  ISETP.GE.AND P0, PT, R13, UR11, PT ;  /* 0x0000000b0d007c0c */ /* 0x000fe4000bf06270 */
[----:B------:R-:W-:Y:S02]  /*9760*/  ISETP.GE.AND P1, PT, R8, UR11, PT ;  /* 0x0000000b08007c0c */ /* 0x000fe4000bf26270 */
[----:B------:R-:W-:Y:S02]  /*9770*/  ISETP.GE.AND P2, PT, R7, UR11, PT ;  /* 0x0000000b07007c0c */ /* 0x000fe4000bf46270 */
[----:B------:R-:W-:Y:S01]  /*9780*/  ISETP.GE.AND P3, PT, R6, UR11, PT ;  /* 0x0000000b06007c0c */ /* 0x000fe2000bf66270 */
[----:B------:R-:W-:-:S12]  /*9790*/  @P6 BRA `(.L_x_15) ;  /* 0x0000000000886947 */ /* 0x000fd80003800000 */
[----:B------:R-:W0:Y:S01]  /*97a0*/  LDCU UR5, c[0x0][0x39c] ;  /* 0x00007380ff0577ac */ /* 0x000e220008000800 */
[C---:B------:R-:W-:Y:S01]  /*97b0*/  IADD3 R14, PT, PT, R0.reuse, 0x1, RZ ;  /* 0x00000001000e7810 */ /* 0x040fe20007ffe0ff */
[----:B------:R-:W1:Y:S01]  /*97c0*/  LDCU UR4, c[0x0][0x3ac] ;  /* 0x00007580ff0477ac */ /* 0x000e620008000800 */
[----:B------:R-:W2:Y:S01]  /*97d0*/  LDCU.64 UR8, c[0x0][0x390] ;  /* 0x00007200ff0877ac */ /* 0x000ea20008000a00 */
[----:B0-----:R-:W-:Y:S01]  /*97e0*/  ISETP.GE.AND P6, PT, R0, UR5, PT ;  /* 0x0000000500007c0c */ /* 0x001fe2000bfc6270 */
[----:B-1----:R-:W-:-:S12]  /*97f0*/  IMAD R5, R10, UR4, RZ ;  /* 0x000000040a057c24 */ /* 0x002fd8000f8e02ff */
[----:B------:R-:W0:Y:S01]  /*9800*/  @!P6 LDC.64 R2, c[0x0][0x390] ;  /* 0x0000e400ff02eb82 */ /* 0x000e220000000a00 */
[----:B------:R-:W-:-:S05]  /*9810*/  @!P6 IADD3 R9, PT, PT, R0, R5, RZ ;  /* 0x000000050009e210 */ /* 0x000fca0007ffe0ff */
[----:B0-----:R-:W-:-:S05]  /*9820*/  @!P6 IMAD.WIDE R2, R9, 0x4, R2 ;  /* 0x000000040902e825 */ /* 0x001fca00078e0202 */
[----:B------:R0:W-:Y:S01]  /*9830*/  @!P6 STG.E desc[UR6][R2.64], R72 ;  /* 0x000000480200e986 */ /* 0x0001e2000c101906 */
[----:B------:R-:W-:-:S04]  /*9840*/  IADD3 R9, P6, PT, R0, R5, RZ ;  /* 0x0000000500097210 */ /* 0x000fc80007fde0ff */
[----:B------:R-:W-:Y:S02]  /*9850*/  LEA.HI.X.SX32 R10, R5, RZ, 0x1, P6 ;  /* 0x000000ff050a7211 */ /* 0x000fe400030f0eff */
[----:B--2---:R-:W-:-:S04]  /*9860*/  LEA R4, P6, R9, UR8, 0x2 ;  /* 0x0000000809047c11 */ /* 0x004fc8000f8c10ff */
[----:B------:R-:W-:Y:S02]  /*9870*/  LEA.HI.X R5, R9, UR9, R10, 0x2, P6 ;  /* 0x0000000909057c11 */ /* 0x000fe4000b0f140a */
[----:B------:R-:W-:Y:S02]  /*9880*/  ISETP.GE.AND P6, PT, R14, UR5, PT ;  /* 0x000000050e007c0c */ /* 0x000fe4000bfc6270 */
[C---:B------:R-:W-:Y:S02]  /*9890*/  IADD3 R9, PT, PT, R0.reuse, 0x2, RZ ;  /* 0x0000000200097810 */ /* 0x040fe40007ffe0ff */
[----:B0-----:R-:W-:-:S09]  /*98a0*/  IADD3 R2, PT, PT, R0, 0x4, RZ ;  /* 0x0000000400027810 */ /* 0x001fd20007ffe0ff */
[----:B------:R0:W-:Y:S01]  /*98b0*/  @!P6 STG.E desc[UR6][R4.64+0x4], R73 ;  /* 0x000004490400e986 */ /* 0x0001e2000c101906 */
[----:B------:R-:W-:Y:S02]  /*98c0*/  ISETP.GE.AND P6, PT, R9, UR5, PT ;  /* 0x0000000509007c0c */ /* 0x000fe4000bfc6270 */
[----:B------:R-:W-:-:S11]  /*98d0*/  IADD3 R9, PT, PT, R0, 0x3, RZ ;  /* 0x0000000300097810 */ /* 0x000fd60007ffe0ff */
[----:B------:R0:W-:Y:S01]  /*98e0*/  @!P6 STG.E desc[UR6][R4.64+0x8], R74 ;  /* 0x0000084a0400e986 */ /* 0x0001e2000c101906 */
[----:B------:R-:W-:-:S13]  /*98f0*/  ISETP.GE.AND P6, PT, R9, UR5, PT ;  /* 0x0000000509007c0c */ /* 0x000fda000bfc6270 */
[----:B------:R0:W-:Y:S01]  /*9900*/  @!P6 STG.E desc[UR6][R4.64+0xc], R75 ;  /* 0x00000c4b0400e986 */ /* 0x0001e2000c101906 */
[----:B------:R-:W-:Y:S02]  /*9910*/  ISETP.GE.AND P6, PT, R2, UR5, PT ;  /* 0x0000000502007c0c */ /* 0x000fe4000bfc6270 */
[----:B------:R-:W-:-:S11]  /*9920*/  IADD3 R2, PT, PT, R0, 0x5, RZ ;  /* 0x0000000500027810 */ /* 0x000fd60007ffe0ff */
[----:B------:R0:W-:Y:S01]  /*9930*/  @!P6 STG.E desc[UR6][R4.64+0x10], R51 ;  /* 0x000010330400e986 */ /* 0x0001e2000c101906 */
[----:B------:R-:W-:Y:S02]  /*9940*/  ISETP.GE.AND P6, PT, R2, UR5, PT ;  /* 0x0000000502007c0c */ /* 0x000fe4000bfc6270 */
[----:B------:R-:W-:-:S11]  /*9950*/  IADD3 R2, PT, PT, R0, 0x6, RZ ;  /* 0x0000000600027810 */ /* 0x000fd60007ffe0ff */
[----:B------:R0:W-:Y:S01]  /*9960*/  @!P6 STG.E desc[UR6][R4.64+0x14], R59 ;  /* 0x0000143b0400e986 */ /* 0x0001e2000c101906 */
[----:B------:R-:W-:Y:S02]  /*9970*/  ISETP.GE.AND P6, PT, R2, UR5, PT ;  /* 0x0000000502007c0c */ /* 0x000fe4000bfc6270 */
[----:B------:R-:W-:-:S11]  /*9980*/  IADD3 R2, PT, PT, R0, 0x7, RZ ;  /* 0x0000000700027810 */ /* 0x000fd60007ffe0ff */
[----:B------:R0:W-:Y:S01]  /*9990*/  @!P6 STG.E desc[UR6][R4.64+0x18], R50 ;  /* 0x000018320400e986 */ /* 0x0001e2000c101906 */
[----:B------:R-:W-:-:S13]  /*99a0*/  ISETP.GE.AND P6, PT, R2, UR5, PT ;  /* 0x0000000502007c0c */ /* 0x000fda000bfc6270 */
[----:B------:R0:W-:Y:S02]  /*99b0*/  @!P6 STG.E desc[UR6][R4.64+0x1c], R57 ;  /* 0x00001c390400e986 */ /* 0x0001e4000c101906 */
.L_x_15:
[----:B------:R-:W-:Y:S05]  /*99c0*/  BSYNC.RECONVERGENT B0 ;  /* 0x0000000000007941 */ /* 0x000fea0003800200 */
.L_x_14:
[----:B------:R-:W-:Y:S04]  /*99d0*/  BSSY.RECONVERGENT B0, `(.L_x_16) ;  /* 0x0000024000007945 */ /* 0x000fe80003800200 */
[----:B------:R-:W-:Y:S05]  /*99e0*/  @P5 BRA `(.L_x_17) ;  /* 0x0000000000885947 */ /* 0x000fea0003800000 */
[----:B------:R-:W2:Y:S01]  /*99f0*/  LDCU UR5, c[0x0][0x39c] ;  /* 0x00007380ff0577ac */ /* 0x000ea20008000800 */
[C---:B01----:R-:W-:Y:S02]  /*9a00*/  IADD3 R4, PT, PT, R0.reuse, 0x1, RZ ;  /* 0x0000000100047810 */ /* 0x043fe40007ffe0ff */
[C---:B------:R-:W-:Y:S01]  /*9a10*/  IADD3 R9, PT, PT, R0.reuse, 0x2, RZ ;  /* 0x0000000200097810 */ /* 0x040fe20007ffe0ff */
[----:B------:R-:W0:Y:S01]  /*9a20*/  LDCU UR4, c[0x0][0x3ac] ;  /* 0x00007580ff0477ac */ /* 0x000e220008000800 */
[----:B------:R-:W1:Y:S01]  /*9a30*/  LDCU.64 UR8, c[0x0][0x390] ;  /* 0x00007200ff0877ac */ /* 0x000e620008000a00 */
[----:B--2---:R-:W-:Y:S01]  /*9a40*/  ISETP.GE.AND P5, PT, R0, UR5, PT ;  /* 0x0000000500007c0c */ /* 0x004fe2000bfa6270 */
[----:B0-----:R-:W-:-:S12]  /*9a50*/  IMAD R11, R11, UR4, RZ ;  /* 0x000000040b0b7c24 */ /* 0x001fd8000f8e02ff */
[----:B------:R-:W0:Y:S01]  /*9a60*/  @!P5 LDC.64 R2, c[0x0][0x390] ;  /* 0x0000e400ff02db82 */ /* 0x000e220000000a00 */
[----:B------:R-:W-:-:S05]  /*9a70*/  @!P5 IADD3 R5, PT, PT, R0, R11, RZ ;  /* 0x0000000b0005d210 */ /* 0x000fca0007ffe0ff */
[----:B0-----:R-:W-:Y:S01]  /*9a80*/  @!P5 IMAD.WIDE R2, R5, 0x4, R2 ;  /* 0x000000040502d825 */ /* 0x001fe200078e0202 */
[----:B------:R-:W-:-:S04]  /*9a90*/  IADD3 R5, P6, PT, R0, R11, RZ ;  /* 0x0000000b00057210 */ /* 0x000fc80007fde0ff */
[----:B------:R0:W-:Y:S01]  /*9aa0*/  @!P5 STG.E desc[UR6][R2.64], R76 ;  /* 0x0000004c0200d986 */ /* 0x0001e2000c101906 */
[----:B------:R-:W-:Y:S02]  /*9ab0*/  ISETP.GE.AND P5, PT, R4, UR5, PT ;  /* 0x0000000504007c0c */ /* 0x000fe4000bfa6270 */
[----:B------:R-:W-:Y:S02]  /*9ac0*/  LEA.HI.X.SX32 R10, R11, RZ, 0x1, P6 ;  /* 0x000000ff0b0a7211 */ /* 0x000fe400030f0eff */
[----:B-1----:R-:W-:-:S04]  /*9ad0*/  LEA R4, P6, R5, UR8, 0x2 ;  /* 0x0000000805047c11 */ /* 0x002fc8000f8c10ff */
[----:B------:R-:W-:Y:S02]  /*9ae0*/  LEA.HI.X R5, R5, UR9, R10, 0x2, P6 ;  /* 0x0000000905057c11 */ /* 0x000fe4000b0f140a */
[----:B------:R-:W-:Y:S02]  /*9af0*/  IADD3 R10, PT, PT, R0, 0x3, RZ ;  /* 0x00000003000a7810 */ /* 0x000fe40007ffe0ff */
[----:B------:R-:W-:Y:S01]  /*9b00*/  ISETP.GE.AND P6, PT, R9, UR5, PT ;  /* 0x0000000509007c0c */ /* 0x000fe2000bfc6270 */
[----:B------:R2:W-:Y:S01]  /*9b10*/  @!P5 STG.E desc[UR6][R4.64+0x4], R77 ;  /* 0x0000044d0400d986 */ /* 0x0005e2000c101906 */
[----:B------:R-:W-:Y:S02]  /*9b20*/  ISETP.GE.AND P5, PT, R10, UR5, PT ;  /* 0x000000050a007c0c */ /* 0x000fe4000bfa6270 */
[C---:B------:R-:W-:Y:S02]  /*9b30*/  IADD3 R9, PT, PT, R0.reuse, 0x4, RZ ;  /* 0x0000000400097810 */ /* 0x040fe40007ffe0ff */
[----:B0-----:R-:W-:-:S02]  /*9b40*/  IADD3 R2, PT, PT, R0, 0x5, RZ ;  /* 0x0000000500027810 */ /* 0x001fc40007ffe0ff */
[----:B------:R-:W-:-:S05]  /*9b50*/  IADD3 R3, PT, PT, R0, 0x7, RZ ;  /* 0x0000000700037810 */ /* 0x000fca0007ffe0ff */
[----:B------:R2:W-:Y:S01]  /*9b60*/  @!P6 STG.E desc[UR6][R4.64+0x8], R78 ;  /* 0x0000084e0400e986 */ /* 0x0005e2000c101906 */
[----:B------:R-:W-:-:S03]  /*9b70*/  ISETP.GE.AND P6, PT, R9, UR5, PT ;  /* 0x0000000509007c0c */ /* 0x000fc6000bfc6270 */
[----:B------:R2:W-:Y:S01]  /*9b80*/  @!P5 STG.E desc[UR6][R4.64+0xc], R79 ;  /* 0x00000c4f0400d986 */ /* 0x0005e2000c101906 */
[----:B------:R-:W-:Y:S02]  /*9b90*/  ISETP.GE.AND P5, PT, R2, UR5, PT ;  /* 0x0000000502007c0c */ /* 0x000fe4000bfa6270 */
[----:B------:R-:W-:-:S07]  /*9ba0*/  IADD3 R2, PT, PT, R0, 0x6, RZ ;  /* 0x0000000600027810 */ /* 0x000fce0007ffe0ff */
[----:B------:R2:W-:Y:S01]  /*9bb0*/  @!P6 STG.E desc[UR6][R4.64+0x10], R56 ;  /* 0x000010380400e986 */ /* 0x0005e2000c101906 */
[----:B------:R-:W-:-:S03]  /*9bc0*/  ISETP.GE.AND P6, PT, R2, UR5, PT ;  /* 0x0000000502007c0c */ /* 0x000fc6000bfc6270 */
[----:B------:R2:W-:Y:S01]  /*9bd0*/  @!P5 STG.E desc[UR6][R4.64+0x14], R61 ;  /* 0x0000143d0400d986 */ /* 0x0005e2000c101906 */
[----:B------:R-:W-:-:S09]  /*9be0*/  ISETP.GE.AND P5, PT, R3, UR5, PT ;  /* 0x0000000503007c0c */ /* 0x000fd2000bfa6270 */
[----:B------:R2:W-:Y:S04]  /*9bf0*/  @!P6 STG.E desc[UR6][R4.64+0x18], R53 ;  /* 0x000018350400e986 */ /* 0x0005e8000c101906 */
[----:B------:R2:W-:Y:S02]  /*9c00*/  @!P5 STG.E desc[UR6][R4.64+0x1c], R54 ;  /* 0x00001c360400d986 */ /* 0x0005e4000c101906 */
.L_x_17:
[----:B------:R-:W-:Y:S05]  /*9c10*/  BSYNC.RECONVERGENT B0 ;  /* 0x0000000000007941 */ /* 0x000fea0003800200 */
.L_x_16:
[----:B------:R-:W-:Y:S04]  /*9c20*/  BSSY.RECONVERGENT B0, `(.L_x_18) ;  /* 0x0000024000007945 */ /* 0x000fe80003800200 */
[----:B------:R-:W-:Y:S05]  /*9c30*/  @P4 BRA `(.L_x_19) ;  /* 0x0000000000884947 */ /* 0x000fea0003800000 */
[----:B------:R-:W3:Y:S01]  /*9c40*/  LDCU UR5, c[0x0][0x39c] ;  /* 0x00007380ff0577ac */ /* 0x000ee20008000800 */
[C---:B012---:R-:W-:Y:S02]  /*9c50*/  IADD3 R4, PT, PT, R0.reuse, 0x1, RZ ;  /* 0x0000000100047810 */ /* 0x047fe40007ffe0ff */
[C---:B------:R-:W-:Y:S01]  /*9c60*/  IADD3 R11, PT, PT, R0.reuse, 0x2, RZ ;  /* 0x00000002000b7810 */ /* 0x040fe20007ffe0ff */
[----:B------:R-:W0:Y:S01]  /*9c70*/  LDCU UR4, c[0x0][0x3ac] ;  /* 0x00007580ff0477ac */ /* 0x000e220008000800 */
[----:B------:R-:W1:Y:S01]  /*9c80*/  LDCU.64 UR8, c[0x0][0x390] ;  /* 0x00007200ff0877ac */ /* 0x000e620008000a00 */
[----:B---3--:R-:W-:Y:S02]  /*9c90*/  ISETP.GE.AND P4, PT, R0, UR5, PT ;  /* 0x0000000500007c0c */ /* 0x008fe4000bf86270 */
[----:B------:R-:W-:Y:S01]  /*9ca0*/  ISETP.GE.AND P6, PT, R4, UR5, PT ;  /* 0x0000000504007c0c */ /* 0x000fe2000bfc6270 */
[----:B0-----:R-:W-:-:S05]  /*9cb0*/  IMAD R5, R12, UR4, RZ ;  /* 0x000000040c057c24 */ /* 0x001fca000f8e02ff */
[----:B------:R-:W-:-:S05]  /*9cc0*/  IADD3 R10, P5, PT, R0, R5, RZ ;  /* 0x00000005000a7210 */ /* 0x000fca0007fbe0ff */
[----:B------:R-:W0:Y:S01]  /*9cd0*/  @!P4 LDC.64 R2, c[0x0][0x390] ;  /* 0x0000e400ff02cb82 */ /* 0x000e220000000a00 */
[----:B------:R-:W-:Y:S02]  /*9ce0*/  @!P4 IADD3 R9, PT, PT, R0, R5, RZ ;  /* 0x000000050009c210 */ /* 0x000fe40007ffe0ff */
[----:B------:R-:W-:Y:S02]  /*9cf0*/  LEA.HI.X.SX32 R5, R5, RZ, 0x1, P5 ;  /* 0x000000ff05057211 */ /* 0x000fe400028f0eff */
[----:B-1----:R-:W-:-:S04]  /*9d00*/  LEA R4, P5, R10, UR8, 0x2 ;  /* 0x000000080a047c11 */ /* 0x002fc8000f8a10ff */
[----:B------:R-:W-:Y:S02]  /*9d10*/  LEA.HI.X R5, R10, UR9, R5, 0x2, P5 ;  /* 0x000000090a057c11 */ /* 0x000fe4000a8f1405 */
[C---:B------:R-:W-:Y:S01]  /*9d20*/  IADD3 R10, PT, PT, R0.reuse, 0x4, RZ ;  /* 0x00000004000a7810 */ /* 0x040fe20007ffe0ff */
[----:B0-----:R-:W-:Y:S01]  /*9d30*/  @!P4 IMAD.WIDE R2, R9, 0x4, R2 ;  /* 0x000000040902c825 */ /* 0x001fe200078e0202 */
[----:B------:R-:W-:-:S04]  /*9d40*/  IADD3 R9, PT, PT, R0, 0x3, RZ ;  /* 0x0000000300097810 */ /* 0x000fc80007ffe0ff */
[----:B------:R0:W-:Y:S01]  /*9d50*/  @!P4 STG.E desc[UR6][R2.64], R45 ;  /* 0x0000002d0200c986 */ /* 0x0001e2000c101906 */
[----:B------:R-:W-:Y:S02]  /*9d60*/  ISETP.GE.AND P4, PT, R11, UR5, PT ;  /* 0x000000050b007c0c */ /* 0x000fe4000bf86270 */
[----:B------:R-:W-:Y:S01]  /*9d70*/  ISETP.GE.AND P5, PT, R9, UR5, PT ;  /* 0x0000000509007c0c */ /* 0x000fe2000bfa6270 */
[----:B------:R3:W-:Y:S01]  /*9d80*/  @!P6 STG.E desc[UR6][R4.64+0x4], R44 ;  /* 0x0000042c0400e986 */ /* 0x0007e2000c101906 */
[----:B------:R-:W-:Y:S02]  /*9d90*/  ISETP.GE.AND P6, PT, R10, UR5, PT ;  /* 0x000000050a007c0c */ /* 0x000fe4000bfc6270 */
[C---:B------:R-:W-:Y:S02]  /*9da0*/  IADD3 R9, PT, PT, R0.reuse, 0x5, RZ ;  /* 0x0000000500097810 */ /* 0x040fe40007ffe0ff */
[C---:B------:R-:W-:Y:S02]  /*9db0*/  IADD3 R10, PT, PT, R0.reuse, 0x6, RZ ;  /* 0x00000006000a7810 */ /* 0x040fe40007ffe0ff */
[----:B0-----:R-:W-:-:S03]  /*9dc0*/  IADD3 R2, PT, PT, R0, 0x7, RZ ;  /* 0x0000000700027810 */ /* 0x001fc60007ffe0ff */
[----:B------:R3:W-:Y:S01]  /*9dd0*/  @!P4 STG.E desc[UR6][R4.64+0x8], R27 ;  /* 0x0000081b0400c986 */ /* 0x0007e2000c101906 */
[----:B------:R-:W-:-:S03]  /*9de0*/  ISETP.GE.AND P4, PT, R9, UR5, PT ;  /* 0x0000000509007c0c */ /* 0x000fc6000bf86270 */
[----:B------:R3:W-:Y:S01]  /*9df0*/  @!P5 STG.E desc[UR6][R4.64+0xc], R26 ;  /* 0x00000c1a0400d986 */ /* 0x0007e2000c101906 */
[----:B------:R-:W-:-:S03]  /*9e00*/  ISETP.GE.AND P5, PT, R10, UR5, PT ;  /* 0x000000050a007c0c */ /* 0x000fc6000bfa6270 */
[----:B------:R3:W-:Y:S01]  /*9e10*/  @!P6 STG.E desc[UR6][R4.64+0x10], R52 ;  /* 0x000010340400e986 */ /* 0x0007e2000c101906 */
[----:B------:R-:W-:-:S05]  /*9e20*/  ISETP.GE.AND P6, PT, R2, UR5, PT ;  /* 0x0000000502007c0c */ /* 0x000fca000bfc6270 */
[----:B------:R3:W-:Y:S04]  /*9e30*/  @!P4 STG.E desc[UR6][R4.64+0x14], R60 ;  /* 0x0000143c0400c986 */ /* 0x0007e8000c101906 */
[----:B------:R3:W-:Y:S04]  /*9e40*/  @!P5 STG.E desc[UR6][R4.64+0x18], R55 ;  /* 0x000018370400d986 */ /* 0x0007e8000c101906 */
[----:B------:R3:W-:Y:S02]  /*9e50*/  @!P6 STG.E desc[UR6][R4.64+0x1c], R58 ;  /* 0x00001c3a0400e986 */ /* 0x0007e4000c101906 */
.L_x_19:
[----:B------:R-:W-:Y:S05]  /*9e60*/  BSYNC.RECONVERGENT B0 ;  /* 0x0000000000007941 */ /* 0x000fea0003800200 */
.L_x_18:
[----:B------:R-:W-:Y:S04]  /*9e70*/  BSSY.RECONVERGENT B0, `(.L_x_20) ;  /* 0x0000024000007945 */ /* 0x000fe80003800200 */
[----:B------:R-:W-:Y:S05]  /*9e80*/  @P0 BRA `(.L_x_21) ;  /* 0x0000000000880947 */ /* 0x000fea0003800000 */
[----:B------:R-:W4:Y:S01]  /*9e90*/  LDCU UR5, c[0x0][0x39c] ;  /* 0x00007380ff0577ac */ /* 0x000f220008000800 */
[C---:B0123--:R-:W-:Y:S02]  /*9ea0*/  IADD3 R4, PT, PT, R0.reuse, 0x1, RZ ;  /* 0x0000000100047810 */ /* 0x04ffe40007ffe0ff */
[C---:B------:R-:W-:Y:S01]  /*9eb0*/  IADD3 R9, PT, PT, R0.reuse, 0x2, RZ ;  /* 0x0000000200097810 */ /* 0x040fe20007ffe0ff */
[----:B------:R-:W0:Y:S01]  /*9ec0*/  LDCU UR4, c[0x0][0x3ac] ;  /* 0x00007580ff0477ac */ /* 0x000e220008000800 */
[C---:B------:R-:W-:Y:S01]  /*9ed0*/  IADD3 R11, PT, PT, R0.reuse, 0x3, RZ ;  /* 0x00000003000b7810 */ /* 0x040fe20007ffe0ff */
[----:B------:R-:W1:Y:S01]  /*9ee0*/  LDCU.64 UR8, c[0x0][0x390] ;  /* 0x00007200ff0877ac */ /* 0x000e620008000a00 */
[----:B----4-:R-:W-:Y:S02]  /*9ef0*/  ISETP.GE.AND P4, PT, R0, UR5, PT ;  /* 0x0000000500007c0c */ /* 0x010fe4000bf86270 */
[----:B------:R-:W-:Y:S01]  /*9f00*/  ISETP.GE.AND P6, PT, R4, UR5, PT ;  /* 0x0000000504007c0c */ /* 0x000fe2000bfc6270 */
[----:B0-----:R-:W-:-:S10]  /*9f10*/  IMAD R13, R13, UR4, RZ ;  /* 0x000000040d0d7c24 */ /* 0x001fd4000f8e02ff */
[----:B------:R-:W0:Y:S01]  /*9f20*/  @!P4 LDC.64 R2, c[0x0][0x390] ;  /* 0x0000e400ff02cb82 */ /* 0x000e220000000a00 */
[----:B------:R-:W-:-:S05]  /*9f30*/  @!P4 IADD3 R5, PT, PT, R0, R13, RZ ;  /* 0x0000000d0005c210 */ /* 0x000fca0007ffe0ff */
[----:B0-----:R-:W-:Y:S01]  /*9f40*/  @!P4 IMAD.WIDE R2, R5, 0x4, R2 ;  /* 0x000000040502c825 */ /* 0x001fe200078e0202 */
[----:B------:R-:W-:-:S04]  /*9f50*/  IADD3 R5, P0, PT, R0, R13, RZ ;  /* 0x0000000d00057210 */ /* 0x000fc80007f1e0ff */
[----:B------:R0:W-:Y:S01]  /*9f60*/  @!P4 STG.E desc[UR6][R2.64], R80 ;  /* 0x000000500200c986 */ /* 0x0001e2000c101906 */
[----:B------:R-:W-:Y:S02]  /*9f70*/  LEA.HI.X.SX32 R10, R13, RZ, 0x1, P0 ;  /* 0x000000ff0d0a7211 */ /* 0x000fe400000f0eff */
[----:B------:R-:W-:Y:S02]  /*9f80*/  ISETP.GE.AND P0, PT, R9, UR5, PT ;  /* 0x0000000509007c0c */ /* 0x000fe4000bf06270 */
[----:B------:R-:W-:Y:S02]  /*9f90*/  ISETP.GE.AND P4, PT, R11, UR5, PT ;  /* 0x000000050b007c0c */ /* 0x000fe4000bf86270 */
[C---:B-1----:R-:W-:Y:S02]  /*9fa0*/  LEA R4, P5, R5.reuse, UR8, 0x2 ;  /* 0x0000000805047c11 */ /* 0x042fe4000f8a10ff */
[----:B------:R-:W-:Y:S02]  /*9fb0*/  IADD3 R9, PT, PT, R0, 0x4, RZ ;  /* 0x0000000400097810 */ /* 0x000fe40007ffe0ff */
[----:B------:R-:W-:-:S02]  /*9fc0*/  LEA.HI.X R5, R5, UR9, R10, 0x2, P5 ;  /* 0x0000000905057c11 */ /* 0x000fc4000a8f140a */
[----:B------:R-:W-:Y:S02]  /*9fd0*/  ISETP.GE.AND P5, PT, R9, UR5, PT ;  /* 0x0000000509007c0c */ /* 0x000fe4000bfa6270 */
[C---:B------:R-:W-:Y:S01]  /*9fe0*/  IADD3 R9, PT, PT, R0.reuse, 0x5, RZ ;  /* 0x0000000500097810 */ /* 0x040fe20007ffe0ff */
[----:B------:R4:W-:Y:S01]  /*9ff0*/  @!P6 STG.E desc[UR6][R4.64+0x4], R99 ;  /* 0x000004630400e986 */ /* 0x0009e2000c101906 */
[C---:B0-----:R-:W-:Y:S02]  /*a000*/  IADD3 R2, PT, PT, R0.reuse, 0x6, RZ ;  /* 0x0000000600027810 */ /* 0x041fe40007ffe0ff */
[----:B------:R-:W-:Y:S01]  /*a010*/  IADD3 R3, PT, PT, R0, 0x7, RZ ;  /* 0x0000000700037810 */ /* 0x000fe20007ffe0ff */
[----:B------:R4:W-:Y:S01]  /*a020*/  @!P0 STG.E desc[UR6][R4.64+0x8], R100 ;  /* 0x0000086404008986 */ /* 0x0009e2000c101906 */
[----:B------:R-:W-:Y:S02]  /*a030*/  ISETP.GE.AND P6, PT, R9, UR5, PT ;  /* 0x0000000509007c0c */ /* 0x000fe4000bfc6270 */
[----:B------:R-:W-:Y:S01]  /*a040*/  ISETP.GE.AND P0, PT, R2, UR5, PT ;  /* 0x0000000502007c0c */ /* 0x000fe2000bf06270 */
[----:B------:R4:W-:Y:S01]  /*a050*/  @!P4 STG.E desc[UR6][R4.64+0xc], R101 ;  /* 0x00000c650400c986 */ /* 0x0009e2000c101906 */
[----:B------:R-:W-:-:S03]  /*a060*/  ISETP.GE.AND P4, PT, R3, UR5, PT ;  /* 0x0000000503007c0c */ /* 0x000fc6000bf86270 */
[----:B------:R4:W-:Y:S06]  /*a070*/  @!P5 STG.E desc[UR6][R4.64+0x10], R102 ;  /* 0x000010660400d986 */ /* 0x0009ec000c101906 */
[----:B------:R4:W-:Y:S04]  /*a080*/  @!P6 STG.E desc[UR6][R4.64+0x14], R103 ;  /* 0x000014670400e986 */ /* 0x0009e8000c101906 */
[----:B------:R4:W-:Y:S04]  /*a090*/  @!P0 STG.E desc[UR6][R4.64+0x18], R104 ;  /* 0x0000186804008986 */ /* 0x0009e8000c101906 */
[----:B------:R4:W-:Y:S02]  /*a0a0*/  @!P4 STG.E desc[UR6][R4.64+0x1c], R105 ;  /* 0x00001c690400c986 */ /* 0x0009e4000c101906 */
.L_x_21:
[----:B------:R-:W-:Y:S05]  /*a0b0*/  BSYNC.RECONVERGENT B0 ;  /* 0x0000000000007941 */ /* 0x000fea0003800200 */
.L_x_20:
[----:B------:R-:W-:Y:S04]  /*a0c0*/  BSSY.RECONVERGENT B0, `(.L_x_22) ;  /* 0x0000024000007945 */ /* 0x000fe80003800200 */
[----:B------:R-:W-:Y:S05]  /*a0d0*/  @P1 BRA `(.L_x_23) ;  /* 0x0000000000881947 */ /* 0x000fea0003800000 */
[----:B------:R-:W5:Y:S01]  /*a0e0*/  LDCU UR5, c[0x0][0x39c] ;  /* 0x00007380ff0577ac */ /* 0x000f620008000800 */
[C---:B01234-:R-:W-:Y:S02]  /*a0f0*/  IADD3 R4, PT, PT, R0.reuse, 0x1, RZ ;  /* 0x0000000100047810 */ /* 0x05ffe40007ffe0ff */
[C---:B------:R-:W-:Y:S01]  /*a100*/  IADD3 R10, PT, PT, R0.reuse, 0x2, RZ ;  /* 0x00000002000a7810 */ /* 0x040fe20007ffe0ff */
[----:B------:R-:W0:Y:S01]  /*a110*/  LDCU UR4, c[0x0][0x3ac] ;  /* 0x00007580ff0477ac */ /* 0x000e220008000800 */
[----:B------:R-:W1:Y:S01]  /*a120*/  LDCU.64 UR8, c[0x0][0x390] ;  /* 0x00007200ff0877ac */ /* 0x000e620008000a00 */
[----:B-----5:R-:W-:Y:S02]  /*a130*/  ISETP.GE.AND P5, PT, R0, UR5, PT ;  /* 0x0000000500007c0c */ /* 0x020fe4000bfa6270 */
[----:B------:R-:W-:Y:S01]  /*a140*/  ISETP.GE.AND P0, PT, R4, UR5, PT ;  /* 0x0000000504007c0c */ /* 0x000fe2000bf06270 */
[----:B0-----:R-:W-:Y:S01]  /*a150*/  IMAD R5, R8, UR4, RZ ;  /* 0x0000000408057c24 */ /* 0x001fe2000f8e02ff */
[----:B------:R-:W-:-:S02]  /*a160*/  ISETP.GE.AND P1, PT, R10, UR5, PT ;  /* 0x000000050a007c0c */ /* 0x000fc4000bf26270 */
[C---:B------:R-:W-:Y:S02]  /*a170*/  IADD3 R10, PT, PT, R0.reuse, 0x3, RZ ;  /* 0x00000003000a7810 */ /* 0x040fe40007ffe0ff */
[----:B------:R-:W-:-:S05]  /*a180*/  IADD3 R8, P4, PT, R0, R5, RZ ;  /* 0x0000000500087210 */ /* 0x000fca0007f9e0ff */
[----:B------:R-:W0:Y:S01]  /*a190*/  @!P5 LDC.64 R2, c[0x0][0x390] ;  /* 0x0000e400ff02db82 */ /* 0x000e220000000a00 */
[----:B------:R-:W-:Y:S02]  /*a1a0*/  @!P5 IADD3 R9, PT, PT, R0, R5, RZ ;  /* 0x000000050009d210 */ /* 0x000fe40007ffe0ff */
[----:B------:R-:W-:Y:S02]  /*a1b0*/  LEA.HI.X.SX32 R5, R5, RZ, 0x1, P4 ;  /* 0x000000ff05057211 */ /* 0x000fe400020f0eff */
[----:B-1----:R-:W-:Y:S02]  /*a1c0*/  LEA R4, P6, R8, UR8, 0x2 ;  /* 0x0000000808047c11 */ /* 0x002fe4000f8c10ff */
[----:B------:R-:W-:Y:S02]  /*a1d0*/  ISETP.GE.AND P4, PT, R10, UR5, PT ;  /* 0x000000050a007c0c */ /* 0x000fe4000bf86270 */
[----:B------:R-:W-:Y:S02]  /*a1e0*/  LEA.HI.X R5, R8, UR9, R5, 0x2, P6 ;  /* 0x0000000908057c11 */ /* 0x000fe4000b0f1405 */
[----:B------:R-:W-:-:S02]  /*a1f0*/  IADD3 R10, PT, PT, R0, 0x5, RZ ;  /* 0x00000005000a7810 */ /* 0x000fc40007ffe0ff */
[C---:B------:R-:W-:Y:S01]  /*a200*/  IADD3 R8, PT, PT, R0.reuse, 0x6, RZ ;  /* 0x0000000600087810 */ /* 0x040fe20007ffe0ff */
[----:B0-----:R-:W-:Y:S01]  /*a210*/  @!P5 IMAD.WIDE R2, R9, 0x4, R2 ;  /* 0x000000040902d825 */ /* 0x001fe200078e0202 */
[----:B------:R-:W-:-:S04]  /*a220*/  IADD3 R9, PT, PT, R0, 0x4, RZ ;  /* 0x0000000400097810 */ /* 0x000fc80007ffe0ff */
[----:B------:R-:W-:Y:S01]  /*a230*/  ISETP.GE.AND P6, PT, R9, UR5, PT ;  /* 0x0000000509007c0c */ /* 0x000fe2000bfc6270 */
[----:B------:R0:W-:Y:S01]  /*a240*/  @!P5 STG.E desc[UR6][R2.64], R81 ;  /* 0x000000510200d986 */ /* 0x0001e2000c101906 */
[----:B------:R-:W-:Y:S02]  /*a250*/  IADD3 R9, PT, PT, R0, 0x7, RZ ;  /* 0x0000000700097810 */ /* 0x000fe40007ffe0ff */
[----:B------:R-:W-:Y:S01]  /*a260*/  ISETP.GE.AND P5, PT, R10, UR5, PT ;  /* 0x000000050a007c0c */ /* 0x000fe2000bfa6270 */
[----:B------:R0:W-:Y:S01]  /*a270*/  @!P0 STG.E desc[UR6][R4.64+0x4], R82 ;  /* 0x0000045204008986 */ /* 0x0001e2000c101906 */
[----:B------:R-:W-:-:S03]  /*a280*/  ISETP.GE.AND P0, PT, R8, UR5, PT ;  /* 0x0000000508007c0c */ /* 0x000fc6000bf06270 */
[----:B------:R0:W-:Y:S01]  /*a290*/  @!P1 STG.E desc[UR6][R4.64+0x8], R83 ;  /* 0x0000085304009986 */ /* 0x0001e2000c101906 */
[----:B------:R-:W-:-:S03]  /*a2a0*/  ISETP.GE.AND P1, PT, R9, UR5, PT ;  /* 0x0000000509007c0c */ /* 0x000fc6000bf26270 */
[----:B------:R0:W-:Y:S04]  /*a2b0*/  @!P4 STG.E desc[UR6][R4.64+0xc], R84 ;  /* 0x00000c540400c986 */ /* 0x0001e8000c101906 */
[----:B------:R0:W-:Y:S04]  /*a2c0*/  @!P6 STG.E desc[UR6][R4.64+0x10], R85 ;  /* 0x000010550400e986 */ /* 0x0001e8000c101906 */
[----:B------:R0:W-:Y:S04]  /*a2d0*/  @!P5 STG.E desc[UR6][R4.64+0x14], R86 ;  /* 0x000014560400d986 */ /* 0x0001e8000c101906 */
[----:B------:R0:W-:Y:S04]  /*a2e0*/  @!P0 STG.E desc[UR6][R4.64+0x18], R87 ;  /* 0x0000185704008986 */ /* 0x0001e8000c101906 */
[----:B------:R0:W-:Y:S02]  /*a2f0*/  @!P1 STG.E desc[UR6][R4.64+0x1c], R88 ;  /* 0x00001c5804009986 */ /* 0x0001e4000c101906 */
.L_x_23:
[----:B------:R-:W-:Y:S05]  /*a300*/  BSYNC.RECONVERGENT B0 ;  /* 0x0000000000007941 */ /* 0x000fea0003800200 */
.L_x_22:
[----:B------:R-:W-:Y:S04]  /*a310*/  BSSY.RECONVERGENT B0, `(.L_x_24) ;  /* 0x0000024000007945 */ /* 0x000fe80003800200 */
[----:B------:R-:W-:Y:S05]  /*a320*/  @P2 BRA `(.L_x_25) ;  /* 0x0000000000882947 */ /* 0x000fea0003800000 */
[----:B------:R-:W5:Y:S01]  /*a330*/  LDCU UR5, c[0x0][0x39c] ;  /* 0x00007380ff0577ac */ /* 0x000f620008000800 */
[C---:B01234-:R-:W-:Y:S02]  /*a340*/  IADD3 R4, PT, PT, R0.reuse, 0x1, RZ ;  /* 0x0000000100047810 */ /* 0x05ffe40007ffe0ff */
[C---:B------:R-:W-:Y:S01]  /*a350*/  IADD3 R5, PT, PT, R0.reuse, 0x2, RZ ;  /* 0x0000000200057810 */ /* 0x040fe20007ffe0ff */
[----:B------:R-:W0:Y:S01]  /*a360*/  LDCU UR4, c[0x0][0x3ac] ;  /* 0x00007580ff0477ac */ /* 0x000e220008000800 */
[C---:B------:R-:W-:Y:S01]  /*a370*/  IADD3 R9, PT, PT, R0.reuse, 0x4, RZ ;  /* 0x0000000400097810 */ /* 0x040fe20007ffe0ff */
[----:B------:R-:W1:Y:S01]  /*a380*/  LDCU.64 UR8, c[0x0][0x390] ;  /* 0x00007200ff0877ac */ /* 0x000e620008000a00 */
[----:B-----5:R-:W-:Y:S02]  /*a390*/  ISETP.GE.AND P5, PT, R0, UR5, PT ;  /* 0x0000000500007c0c */ /* 0x020fe4000bfa6270 */
[----:B------:R-:W-:Y:S01]  /*a3a0*/  ISETP.GE.AND P1, PT, R4, UR5, PT ;  /* 0x0000000504007c0c */ /* 0x000fe2000bf26270 */
[----:B0-----:R-:W-:Y:S01]  /*a3b0*/  IMAD R7, R7, UR4, RZ ;  /* 0x0000000407077c24 */ /* 0x001fe2000f8e02ff */
[----:B------:R-:W-:-:S02]  /*a3c0*/  IADD3 R4, PT, PT, R0, 0x3, RZ ;  /* 0x0000000300047810 */ /* 0x000fc40007ffe0ff */
[----:B------:R-:W-:Y:S02]  /*a3d0*/  ISETP.GE.AND P0, PT, R5, UR5, PT ;  /* 0x0000000505007c0c */ /* 0x000fe4000bf06270 */
[----:B------:R-:W-:Y:S02]  /*a3e0*/  IADD3 R8, P2, PT, R0, R7, RZ ;  /* 0x0000000700087210 */ /* 0x000fe40007f5e0ff */
[----:B------:R-:W-:-:S03]  /*a3f0*/  ISETP.GE.AND P4, PT, R4, UR5, PT ;  /* 0x0000000504007c0c */ /* 0x000fc6000bf86270 */
[----:B------:R-:W0:Y:S01]  /*a400*/  @!P5 LDC.64 R2, c[0x0][0x390] ;  /* 0x0000e400ff02db82 */ /* 0x000e220000000a00 */
[----:B------:R-:W-:Y:S02]  /*a410*/  @!P5 IADD3 R5, PT, PT, R0, R7, RZ ;  /* 0x000000070005d210 */ /* 0x000fe40007ffe0ff */
[----:B------:R-:W-:Y:S02]  /*a420*/  LEA.HI.X.SX32 R7, R7, RZ, 0x1, P2 ;  /* 0x000000ff07077211 */ /* 0x000fe400010f0eff */
[----:B-1----:R-:W-:Y:S02]  /*a430*/  LEA R4, P6, R8, UR8, 0x2 ;  /* 0x0000000808047c11 */ /* 0x002fe4000f8c10ff */
[----:B------:R-:W-:Y:S02]  /*a440*/  ISETP.GE.AND P2, PT, R9, UR5, PT ;  /* 0x0000000509007c0c */ /* 0x000fe4000bf46270 */
[----:B------:R-:W-:Y:S01]  /*a450*/  IADD3 R9, PT, PT, R0, 0x5, RZ ;  /* 0x0000000500097810 */ /* 0x000fe20007ffe0ff */
[----:B0-----:R-:W-:Y:S01]  /*a460*/  @!P5 IMAD.WIDE R2, R5, 0x4, R2 ;  /* 0x000000040502d825 */ /* 0x001fe200078e0202 */
[----:B------:R-:W-:-:S02]  /*a470*/  LEA.HI.X R5, R8, UR9, R7, 0x2, P6 ;  /* 0x0000000908057c11 */ /* 0x000fc4000b0f1407 */
[C---:B------:R-:W-:Y:S02]  /*a480*/  IADD3 R8, PT, PT, R0.reuse, 0x6, RZ ;  /* 0x0000000600087810 */ /* 0x040fe40007ffe0ff */
[----:B------:R-:W-:Y:S01]  /*a490*/  IADD3 R7, PT, PT, R0, 0x7, RZ ;  /* 0x0000000700077810 */ /* 0x000fe20007ffe0ff */
[----:B------:R0:W-:Y:S01]  /*a4a0*/  @!P5 STG.E desc[UR6][R2.64], R89 ;  /* 0x000000590200d986 */ /* 0x0001e2000c101906 */
[----:B------:R-:W-:Y:S02]  /*a4b0*/  ISETP.GE.AND P6, PT, R9, UR5, PT ;  /* 0x0000000509007c0c */ /* 0x000fe4000bfc6270 */
[----:B------:R-:W-:Y:S01]  /*a4c0*/  ISETP.GE.AND P5, PT, R8, UR5, PT ;  /* 0x0000000508007c0c */ /* 0x000fe2000bfa6270 */
[----:B------:R0:W-:Y:S01]  /*a4d0*/  @!P1 STG.E desc[UR6][R4.64+0x4], R91 ;  /* 0x0000045b04009986 */ /* 0x0001e2000c101906 */
[----:B------:R-:W-:-:S03]  /*a4e0*/  ISETP.GE.AND P1, PT, R7, UR5, PT ;  /* 0x0000000507007c0c */ /* 0x000fc6000bf26270 */
[----:B------:R0:W-:Y:S04]  /*a4f0*/  @!P0 STG.E desc[UR6][R4.64+0x8], R92 ;  /* 0x0000085c04008986 */ /* 0x0001e8000c101906 */
[----:B------:R0:W-:Y:S04]  /*a500*/  @!P4 STG.E desc[UR6][R4.64+0xc], R93 ;  /* 0x00000c5d0400c986 */ /* 0x0001e8000c101906 */
[----:B------:R0:W-:Y:S04]  /*a510*/  @!P2 STG.E desc[UR6][R4.64+0x10], R94 ;  /* 0x0000105e0400a986 */ /* 0x0001e8000c101906 */
[----:B------:R0:W-:Y:S04]  /*a520*/  @!P6 STG.E desc[UR6][R4.64+0x14], R95 ;  /* 0x0000145f0400e986 */ /* 0x0001e8000c101906 */
[----:B------:R0:W-:Y:S04]  /*a530*/  @!P5 STG.E desc[UR6][R4.64+0x18], R96 ;  /* 0x000018600400d986 */ /* 0x0001e8000c101906 */
[----:B------:R0:W-:Y:S02]  /*a540*/  @!P1 STG.E desc[UR6][R4.64+0x1c], R97 ;  /* 0x00001c6104009986 */ /* 0x0001e4000c101906 */
.L_x_25:
[----:B------:R-:W-:Y:S05]  /*a550*/  BSYNC.RECONVERGENT B0 ;  /* 0x0000000000007941 */ /* 0x000fea0003800200 */
.L_x_24:
[----:B------:R-:W-:Y:S05]  /*a560*/  @P3 EXIT ;  /* 0x000000000000394d */ /* 0x000fea0003800000 */
        /* <DEDUP_REMOVED lines=8> */
[----:B------:R-:W-:-:S02]  /*a5f0*/  IADD3 R6, PT, PT, R0, 0x3, RZ ;  /* 0x0000000300067810 */ /* 0x000fc40007ffe0ff */
[----:B------:R-:W-:Y:S02]  /*a600*/  IADD3 R4, PT, PT, R0, 0x2, RZ ;  /* 0x0000000200047810 */ /* 0x000fe40007ffe0ff */
[----:B------:R-:W-:Y:S02]  /*a610*/  ISETP.GE.AND P3, PT, R6, UR5, PT ;  /* 0x0000000506007c0c */ /* 0x000fe4000bf66270 */
[----:B------:R-:W-:-:S03]  /*a620*/  IADD3 R6, P4, PT, R0, R5, RZ ;  /* 0x0000000500067210 */ /* 0x000fc60007f9e0ff */
[----:B------:R-:W0:Y:S01]  /*a630*/  @!P5 LDC.64 R2, c[0x0][0x390] ;  /* 0x0000e400ff02db82 */ /* 0x000e220000000a00 */
[----:B------:R-:W-:Y:S02]  /*a640*/  @!P5 IADD3 R7, PT, PT, R0, R5, RZ ;  /* 0x000000050007d210 */ /* 0x000fe40007ffe0ff */
[----:B------:R-:W-:Y:S02]  /*a650*/  ISETP.GE.AND P1, PT, R4, UR5, PT ;  /* 0x0000000504007c0c */ /* 0x000fe4000bf26270 */
[----:B------:R-:W-:Y:S02]  /*a660*/  ISETP.GE.AND P2, PT, R8, UR5, PT ;  /* 0x0000000508007c0c */ /* 0x000fe4000bf46270 */
[----:B------:R-:W-:Y:S02]  /*a670*/  LEA.HI.X.SX32 R5, R5, RZ, 0x1, P4 ;  /* 0x000000ff05057211 */ /* 0x000fe400020f0eff */
[----:B------:R-:W-:Y:S02]  /*a680*/  IADD3 R8, PT, PT, R0, 0x6, RZ ;  /* 0x0000000600087810 */ /* 0x000fe40007ffe0ff */
[----:B-1----:R-:W-:-:S04]  /*a690*/  LEA R4, P4, R6, UR8, 0x2 ;  /* 0x0000000806047c11 */ /* 0x002fc8000f8810ff */
[----:B------:R-:W-:Y:S01]  /*a6a0*/  LEA.HI.X R5, R6, UR9, R5, 0x2, P4 ;  /* 0x0000000906057c11 */ /* 0x000fe2000a0f1405 */
[----:B0-----:R-:W-:Y:S01]  /*a6b0*/  @!P5 IMAD.WIDE R2, R7, 0x4, R2 ;  /* 0x000000040702d825 */ /* 0x001fe200078e0202 */
[C---:B------:R-:W-:Y:S02]  /*a6c0*/  IADD3 R7, PT, PT, R0.reuse, 0x5, RZ ;  /* 0x0000000500077810 */ /* 0x040fe40007ffe0ff */
[----:B------:R-:W-:Y:S02]  /*a6d0*/  IADD3 R0, PT, PT, R0, 0x7, RZ ;  /* 0x0000000700007810 */ /* 0x000fe40007ffe0ff */
        /* <DEDUP_REMOVED lines=9> */
[----:B------:R0:W-:Y:S01]  /*a770*/  @!P5 STG.E desc[UR6][R4.64+0x18], R66 ;  /* 0x000018420400d986 */ /* 0x0001e2000c101906 */
[----:B------:R-:W-:Y:S05]  /*a780*/  @P4 EXIT ;  /* 0x000000000000494d */ /* 0x000fea0003800000 */
[----:B------:R-:W-:Y:S01]  /*a790*/  STG.E desc[UR6][R4.64+0x1c], R67 ;  /* 0x00001c4304007986 */ /* 0x000fe2000c101906 */
[----:B------:R-:W-:Y:S05]  /*a7a0*/  EXIT ;  /* 0x000000000000794d */ /* 0x000fea0003800000 */
.L_x_26:
        /* <DEDUP_REMOVED lines=13> */
.L_x_28:


//--------------------- .nv.shared.reserved.0     --------------------------
	.section	.nv.shared.reserved.0,"aw",@nobits
	.weak		__nv_reservedSMEM_offset_0_alias
	.size		__nv_reservedSMEM_offset_0_alias, 0, 64
	.other		__nv_reservedSMEM_offset_0_alias,@"STO_CUDA_RESERVED_SHARED STV_DEFAULT"
__nv_reservedSMEM_offset_0_alias:
	.zero		0
	.zero		64


//--------------------- .nv.shared._Z22gemm_fp32_ga100_kernelPKfS0_Pfiiiiii --------------------------
	.section	.nv.shared._Z22gemm_fp32_ga100_kernelPKfS0_Pfiiiiii,"aw",@nobits
	.sectionflags	@""
	.align	4
.nv.shared._Z22gemm_fp32_ga100_kernelPKfS0_Pfiiiiii:
	.zero		17920


//--------------------- .nv.constant0._Z25add_bias_fp32_vec4_kernelPfPKfii --------------------------
	.section	.nv.constant0._Z25add_bias_fp32_vec4_kernelPfPKfii,"a",@progbits
	.sectionflags	@""
	.align	4
.nv.constant0._Z25add_bias_fp32_vec4_kernelPfPKfii:
	.zero		920


//--------------------- .nv.constant0._Z22gemm_fp32_ga100_kernelPKfS0_Pfiiiiii --------------------------
	.section	.nv.constant0._Z22gemm_fp32_ga100_kernelPKfS0_Pfiiiiii,"a",@progbits
	.sectionflags	@""
	.align	4
.nv.constant0._Z22gemm_fp32_ga100_kernelPKfS0_Pfiiiiii:
	.zero		944


//--------------------- SYMBOLS --------------------------

	.type		.nv.reservedSmem.offset0,@object
	.size		.nv.reservedSmem.offset0,0x4
	.type		.nv.reservedSmem.cap,@object
	.size		.nv.reservedSmem.cap,0x4
